// auto-generated by cutlass_sweep.gemm — config: {"arch": "sm_90", "cluster_m": 2, "cluster_n": 1, "dtype": "fp16", "dtype_b": "fp16", "layout": "nt", "stages": 0, "tile_k": 32, "tile_m": 128, "tile_n": 176}
#include "cutlass/cutlass.h"
#include "cutlass/gemm/collective/collective_builder.hpp"
#include "cutlass/gemm/device/gemm_universal_adapter.h"
#include "cutlass/gemm/kernel/gemm_universal.hpp"
#include "cutlass/epilogue/collective/collective_builder.hpp"

using ElemA = cutlass::half_t;
using ElemB = cutlass::half_t;
using ElemCD = cutlass::half_t;
using Acc  = float;
using TileShape    = cute::Shape<cute::_128, cute::_176, cute::_32>;
using ClusterShape = cute::Shape<cute::_2, cute::_1, cute::_1>;

using CollectiveEpilogue = typename cutlass::epilogue::collective::CollectiveBuilder<
    cutlass::arch::Sm90, cutlass::arch::OpClassTensorOp,
    TileShape, ClusterShape,
    cutlass::epilogue::collective::EpilogueTileAuto,
    Acc, Acc,
    ElemCD, cutlass::layout::RowMajor, 128 / cutlass::sizeof_bits<ElemCD>::value,
    ElemCD, cutlass::layout::RowMajor, 128 / cutlass::sizeof_bits<ElemCD>::value,
    cutlass::epilogue::collective::EpilogueScheduleAuto
  >::CollectiveOp;

using CollectiveMainloop = typename cutlass::gemm::collective::CollectiveBuilder<
    cutlass::arch::Sm90, cutlass::arch::OpClassTensorOp,
    ElemA, cutlass::layout::RowMajor, 128 / cutlass::sizeof_bits<ElemA>::value,
    ElemB, cutlass::layout::ColumnMajor, 128 / cutlass::sizeof_bits<ElemB>::value,
    Acc,
    TileShape, ClusterShape,
    cutlass::gemm::collective::StageCountAutoCarveout<static_cast<int>(sizeof(typename CollectiveEpilogue::SharedStorage))>,
    cutlass::gemm::collective::KernelScheduleAuto
  >::CollectiveOp;

using GemmKernel = cutlass::gemm::kernel::GemmUniversal<
    cute::Shape<int,int,int,int>,
    CollectiveMainloop,
    CollectiveEpilogue
>;
using Gemm = cutlass::gemm::device::GemmUniversalAdapter<GemmKernel>;

// Force the device kernel symbol into the cubin without needing a host main.
auto* _anchor = &cutlass::device_kernel<GemmKernel>;


// ===== COMPILED SASS (sm_90a) =====

	.target	sm_90a

	.elftype	@"ET_EXEC"


//--------------------- .note.nv.tkinfo           --------------------------
	.section	.note.nv.tkinfo,"",@"SHT_NOTE"
	.sectionflags	@"SHF_NOTE_NV_TKINFO"
	.tkinfo
        /*0018*/ 	.word	0x00000002
        /*0030*/ 	.string	""
        /*0030*/ 	.string	"ptxas"
        /*0030*/ 	.string	"Cuda compilation tools, release 13.0, V13.0.88"
        /*0030*/ 	.string	"Build cuda_13.0.r13.0/compiler.36424714_0"
        /*0030*/ 	.string	"-arch sm_90a -m 64 "



//--------------------- .note.nv.cuinfo           --------------------------
	.section	.note.nv.cuinfo,"",@"SHT_NOTE"
	.sectionflags	@"SHF_NOTE_NV_CUINFO"
        /*0018*/ 	.short	0x0002
        /*001a*/ 	.short	0x005a
        /*001c*/ 	.short	0x0082
	.zero		2


//--------------------- .nv.info                  --------------------------
	.section	.nv.info,"",@"SHT_CUDA_INFO"
	.align	4


	//----- nvinfo : EIATTR_REGCOUNT
	.align		4
        /*0000*/ 	.byte	0x04, 0x2f
        /*0002*/ 	.short	(.L_15 - .L_14)
	.align		4
.L_14:
        /*0004*/ 	.word	index@(_ZN7cutlass13device_kernelINS_4gemm6kernel13GemmUniversalIN4cute5tupleIJiiiiEEENS1_10collective13CollectiveMmaINS1_34MainloopSm90TmaGmmaWarpSpecializedILi11ENS5_IJNS4_1CILi2EEENSA_ILi1EEESC_EEENS1_35KernelTmaWarpSpecializedCooperativeEEENS5_IJNSA_ILi128EEENSA_ILi176EEENSA_ILi32EEEEEENS_6half_tENS5_IJlSC_lEEESK_SL_NS4_8TiledMMAINS4_8MMA_AtomIJNS4_4SM904GMMA25MMA_64x16x16_F32F16F16_SSILNSP_5MajorE0ELSR_0ELNSP_7ScaleInE1ELSS_1EEEEEENS4_6LayoutISD_NS5_IJSC_NSA_ILi0EEESW_EEEEENS5_IJNS4_10UnderscoreESZ_SZ_EEEEENS4_13SM90_TMA_LOADENS4_14ComposedLayoutINS4_7SwizzleILi2ELi4ELi3EEENS4_18smem_ptr_flag_bitsILi16EEENSV_INS5_IJNSA_ILi8EEESI_EEENS5_IJSI_SC_EEEEEEEvNS4_8identityENS4_23SM90_TMA_LOAD_MULTICASTES1C_vS1D_EENS_8epilogue10collective6detail29Sm90TmaWarpSpecializedAdapterINS1H_15DefaultEpilogueISK_SL_SL_NS1G_6thread17LinearCombinationISK_Li1EffLNS1L_9ScaleType4KindE0ELNS_15FloatRoundStyleE2ESK_EENS1_15EpilogueDefaultEEEEEvvEEEEvNT_6ParamsE)
        /*0008*/ 	.word	0x000000a8


	//----- nvinfo : EIATTR_FRAME_SIZE
	.align		4
.L_15:
        /*000c*/ 	.byte	0x04, 0x11
        /*000e*/ 	.short	(.L_17 - .L_16)
	.align		4
.L_16:
        /*0010*/ 	.word	index@(_ZN7cutlass13device_kernelINS_4gemm6kernel13GemmUniversalIN4cute5tupleIJiiiiEEENS1_10collective13CollectiveMmaINS1_34MainloopSm90TmaGmmaWarpSpecializedILi11ENS5_IJNS4_1CILi2EEENSA_ILi1EEESC_EEENS1_35KernelTmaWarpSpecializedCooperativeEEENS5_IJNSA_ILi128EEENSA_ILi176EEENSA_ILi32EEEEEENS_6half_tENS5_IJlSC_lEEESK_SL_NS4_8TiledMMAINS4_8MMA_AtomIJNS4_4SM904GMMA25MMA_64x16x16_F32F16F16_SSILNSP_5MajorE0ELSR_0ELNSP_7ScaleInE1ELSS_1EEEEEENS4_6LayoutISD_NS5_IJSC_NSA_ILi0EEESW_EEEEENS5_IJNS4_10UnderscoreESZ_SZ_EEEEENS4_13SM90_TMA_LOADENS4_14ComposedLayoutINS4_7SwizzleILi2ELi4ELi3EEENS4_18smem_ptr_flag_bitsILi16EEENSV_INS5_IJNSA_ILi8EEESI_EEENS5_IJSI_SC_EEEEEEEvNS4_8identityENS4_23SM90_TMA_LOAD_MULTICASTES1C_vS1D_EENS_8epilogue10collective6detail29Sm90TmaWarpSpecializedAdapterINS1H_15DefaultEpilogueISK_SL_SL_NS1G_6thread17LinearCombinationISK_Li1EffLNS1L_9ScaleType4KindE0ELNS_15FloatRoundStyleE2ESK_EENS1_15EpilogueDefaultEEEEEvvEEEEvNT_6ParamsE)
        /*0014*/ 	.word	0x00000000


	//----- nvinfo : EIATTR_MIN_STACK_SIZE
	.align		4
.L_17:
        /*0018*/ 	.byte	0x04, 0x12
        /*001a*/ 	.short	(.L_19 - .L_18)
	.align		4
.L_18:
        /*001c*/ 	.word	index@(_ZN7cutlass13device_kernelINS_4gemm6kernel13GemmUniversalIN4cute5tupleIJiiiiEEENS1_10collective13CollectiveMmaINS1_34MainloopSm90TmaGmmaWarpSpecializedILi11ENS5_IJNS4_1CILi2EEENSA_ILi1EEESC_EEENS1_35KernelTmaWarpSpecializedCooperativeEEENS5_IJNSA_ILi128EEENSA_ILi176EEENSA_ILi32EEEEEENS_6half_tENS5_IJlSC_lEEESK_SL_NS4_8TiledMMAINS4_8MMA_AtomIJNS4_4SM904GMMA25MMA_64x16x16_F32F16F16_SSILNSP_5MajorE0ELSR_0ELNSP_7ScaleInE1ELSS_1EEEEEENS4_6LayoutISD_NS5_IJSC_NSA_ILi0EEESW_EEEEENS5_IJNS4_10UnderscoreESZ_SZ_EEEEENS4_13SM90_TMA_LOADENS4_14ComposedLayoutINS4_7SwizzleILi2ELi4ELi3EEENS4_18smem_ptr_flag_bitsILi16EEENSV_INS5_IJNSA_ILi8EEESI_EEENS5_IJSI_SC_EEEEEEEvNS4_8identityENS4_23SM90_TMA_LOAD_MULTICASTES1C_vS1D_EENS_8epilogue10collective6detail29Sm90TmaWarpSpecializedAdapterINS1H_15DefaultEpilogueISK_SL_SL_NS1G_6thread17LinearCombinationISK_Li1EffLNS1L_9ScaleType4KindE0ELNS_15FloatRoundStyleE2ESK_EENS1_15EpilogueDefaultEEEEEvvEEEEvNT_6ParamsE)
        /*0020*/ 	.word	0x00000000
.L_19:


//--------------------- .nv.compat                --------------------------
	.section	.nv.compat,"",@"SHT_CUDA_COMPAT_INFO"
	.align	4
        /*0000*/ 	.byte	0x02, 0x09, 0x01, 0x00, 0x02, 0x02, 0x04, 0x00, 0x02, 0x05, 0x05, 0x00, 0x03, 0x07, 0x01, 0x01
        /*0010*/ 	.byte	0x02, 0x03, 0x01, 0x00, 0x02, 0x06, 0x01, 0x00, 0x04, 0x0b, 0x08, 0x00, 0x00, 0x00, 0x00, 0x00
        /*0020*/ 	.byte	0x00, 0x00, 0x00, 0x00


//--------------------- .nv.info._ZN7cutlass13device_kernelINS_4gemm6kernel13GemmUniversalIN4cute5tupleIJiiiiEEENS1_10collective13CollectiveMmaINS1_34MainloopSm90TmaGmmaWarpSpecializedILi11ENS5_IJNS4_1CILi2EEENSA_ILi1EEESC_EEENS1_35KernelTmaWarpSpecializedCooperativeEEENS5_IJNSA_ILi128EEENSA_ILi176EEENSA_ILi32EEEEEENS_6half_tENS5_IJlSC_lEEESK_SL_NS4_8TiledMMAINS4_8MMA_AtomIJNS4_4SM904GMMA25MMA_64x16x16_F32F16F16_SSILNSP_5MajorE0ELSR_0ELNSP_7ScaleInE1ELSS_1EEEEEENS4_6LayoutISD_NS5_IJSC_NSA_ILi0EEESW_EEEEENS5_IJNS4_10UnderscoreESZ_SZ_EEEEENS4_13SM90_TMA_LOADENS4_14ComposedLayoutINS4_7SwizzleILi2ELi4ELi3EEENS4_18smem_ptr_flag_bitsILi16EEENSV_INS5_IJNSA_ILi8EEESI_EEENS5_IJSI_SC_EEEEEEEvNS4_8identityENS4_23SM90_TMA_LOAD_MULTICASTES1C_vS1D_EENS_8epilogue10collective6detail29Sm90TmaWarpSpecializedAdapterINS1H_15DefaultEpilogueISK_SL_SL_NS1G_6thread17LinearCombinationISK_Li1EffLNS1L_9ScaleType4KindE0ELNS_15FloatRoundStyleE2ESK_EENS1_15EpilogueDefaultEEEEEvvEEEEvNT_6ParamsE --------------------------
	.section	.nv.info._ZN7cutlass13device_kernelINS_4gemm6kernel13GemmUniversalIN4cute5tupleIJiiiiEEENS1_10collective13CollectiveMmaINS1_34MainloopSm90TmaGmmaWarpSpecializedILi11ENS5_IJNS4_1CILi2EEENSA_ILi1EEESC_EEENS1_35KernelTmaWarpSpecializedCooperativeEEENS5_IJNSA_ILi128EEENSA_ILi176EEENSA_ILi32EEEEEENS_6half_tENS5_IJlSC_lEEESK_SL_NS4_8TiledMMAINS4_8MMA_AtomIJNS4_4SM904GMMA25MMA_64x16x16_F32F16F16_SSILNSP_5MajorE0ELSR_0ELNSP_7ScaleInE1ELSS_1EEEEEENS4_6LayoutISD_NS5_IJSC_NSA_ILi0EEESW_EEEEENS5_IJNS4_10UnderscoreESZ_SZ_EEEEENS4_13SM90_TMA_LOADENS4_14ComposedLayoutINS4_7SwizzleILi2ELi4ELi3EEENS4_18smem_ptr_flag_bitsILi16EEENSV_INS5_IJNSA_ILi8EEESI_EEENS5_IJSI_SC_EEEEEEEvNS4_8identityENS4_23SM90_TMA_LOAD_MULTICASTES1C_vS1D_EENS_8epilogue10collective6detail29Sm90TmaWarpSpecializedAdapterINS1H_15DefaultEpilogueISK_SL_SL_NS1G_6thread17LinearCombinationISK_Li1EffLNS1L_9ScaleType4KindE0ELNS_15FloatRoundStyleE2ESK_EENS1_15EpilogueDefaultEEEEEvvEEEEvNT_6ParamsE,"",@"SHT_CUDA_INFO"
	.sectionflags	@""
	.align	4


	//----- nvinfo : EIATTR_CUDA_API_VERSION
	.align		4
        /*0000*/ 	.byte	0x04, 0x37
        /*0002*/ 	.short	(.L_21 - .L_20)
.L_20:
        /*0004*/ 	.word	0x00000082


	//----- nvinfo : EIATTR_KPARAM_INFO
	.align		4
.L_21:
        /*0008*/ 	.byte	0x04, 0x17
        /*000a*/ 	.short	(.L_23 - .L_22)
.L_22:
        /*000c*/ 	.word	0x00000000
        /*0010*/ 	.short	0x0000
        /*0012*/ 	.short	0x0070
        /*0014*/ 	.byte	0x00, 0xf0, 0x01, 0x10


	//----- nvinfo : EIATTR_SPARSE_MMA_MASK
	.align		4
.L_23:
        /*0018*/ 	.byte	0x03, 0x50
        /*001a*/ 	.short	0x0000


	//----- nvinfo : EIATTR_MAXREG_COUNT
	.align		4
        /*001c*/ 	.byte	0x03, 0x1b
        /*001e*/ 	.short	0x00a8


	//----- nvinfo : EIATTR_NUM_BARRIERS
	.align		4
        /*0020*/ 	.byte	0x02, 0x4c
        /*0022*/ 	.byte	0x01
	.zero		1


	//----- nvinfo : EIATTR_EXTERNS
	.align		4
        /*0024*/ 	.byte	0x04, 0x0f
        /*0026*/ 	.short	(.L_25 - .L_24)


	//   ....[0]....
	.align		4
.L_24:
        /*0028*/ 	.word	index@(__assertfail)


	//----- nvinfo : EIATTR_MERCURY_ISA_VERSION
	.align		4
.L_25:
        /*002c*/ 	.byte	0x03, 0x5f
        /*002e*/ 	.short	0x0101


	//----- nvinfo : EIATTR_INT_WARP_WIDE_INSTR_OFFSETS
	.align		4
        /*0030*/ 	.byte	0x04, 0x31
        /*0032*/ 	.short	(.L_27 - .L_26)


	//   ....[0]....
.L_26:
        /*0034*/ 	.word	0x00000590


	//   ....[1]....
        /*0038*/ 	.word	0x000005c0


	//   ....[2]....
        /*003c*/ 	.word	0x00000780


	//----- nvinfo : EIATTR_COOP_GROUP_MASK_REGIDS
	.align		4
.L_27:
        /*0040*/ 	.byte	0x04, 0x29
        /*0042*/ 	.short	(.L_29 - .L_28)


	//   ....[0]....
.L_28:
        /*0044*/ 	.word	0xffffffff


	//   ....[1]....
        /*0048*/ 	.word	0xffffffff


	//   ....[2]....
        /*004c*/ 	.word	0xffffffff


	//   ....[3]....
        /*0050*/ 	.word	0xffffffff


	//   ....[4]....
        /*0054*/ 	.word	0xffffffff


	//   ....[5]....
        /*0058*/ 	.word	0xffffffff


	//----- nvinfo : EIATTR_COOP_GROUP_INSTR_OFFSETS
	.align		4
.L_29:
        /*005c*/ 	.byte	0x04, 0x28
        /*005e*/ 	.short	(.L_31 - .L_30)


	//   ....[0]....
.L_30:
        /*0060*/ 	.word	0x00000060


	//   ....[1]....
        /*0064*/ 	.word	0x00000070


	//   ....[2]....
        /*0068*/ 	.word	0x00000130


	//   ....[3]....
        /*006c*/ 	.word	0x000003e0


	//   ....[4]....
        /*0070*/ 	.word	0x00000900


	//   ....[5]....
        /*0074*/ 	.word	0x00001340


	//----- nvinfo : EIATTR_REG_RECONFIG
	.align		4
.L_31:
        /*0078*/ 	.byte	0x01, 0x54
	.zero		2


	//----- nvinfo : EIATTR_SYSCALL_OFFSETS
	.align		4
        /*007c*/ 	.byte	0x04, 0x46
        /*007e*/ 	.short	(.L_33 - .L_32)


	//   ....[0]....
.L_32:
        /*0080*/ 	.word	0x00001500


	//----- nvinfo : EIATTR_MBARRIER_INSTR_OFFSETS
	.align		4
.L_33:
        /*0084*/ 	.byte	0x04, 0x39
        /*0086*/ 	.short	(.L_35 - .L_34)


	//   ....[0]....
.L_34:
        /*0088*/ 	.word	0x00000250
        /*008c*/ 	.word	0x000000ff
        /*0090*/ 	.word	0x00000000
        /*0094*/ 	.short	0x0100
        /*0096*/ 	.byte	0x08
	.zero		1


	//   ....[1]....
        /*0098*/ 	.word	0x00000260
        /*009c*/ 	.word	0x000000ff
        /*00a0*/ 	.word	0x00000058
        /*00a4*/ 	.short	0x0100
        /*00a6*/ 	.byte	0x08
	.zero		1


	//   ....[2]....
        /*00a8*/ 	.word	0x00000270
        /*00ac*/ 	.word	0x000000ff
        /*00b0*/ 	.word	0x00000008
        /*00b4*/ 	.short	0x0100
        /*00b6*/ 	.byte	0x08
	.zero		1


	//   ....[3]....
        /*00b8*/ 	.word	0x00000280
        /*00bc*/ 	.word	0x000000ff
        /*00c0*/ 	.word	0x00000060
        /*00c4*/ 	.short	0x0100
        /*00c6*/ 	.byte	0x08
	.zero		1


	//   ....[4]....
        /*00c8*/ 	.word	0x00000290
        /*00cc*/ 	.word	0x000000ff
        /*00d0*/ 	.word	0x00000010
        /*00d4*/ 	.short	0x0100
        /*00d6*/ 	.byte	0x08
	.zero		1


	//   ....[5]....
        /*00d8*/ 	.word	0x000002a0
        /*00dc*/ 	.word	0x000000ff
        /*00e0*/ 	.word	0x00000068
        /*00e4*/ 	.short	0x0100
        /*00e6*/ 	.byte	0x08
	.zero		1


	//   ....[6]....
        /*00e8*/ 	.word	0x000002b0
        /*00ec*/ 	.word	0x000000ff
        /*00f0*/ 	.word	0x00000018
        /*00f4*/ 	.short	0x0100
        /*00f6*/ 	.byte	0x08
	.zero		1


	//   ....[7]....
        /*00f8*/ 	.word	0x000002c0
        /*00fc*/ 	.word	0x000000ff
        /*0100*/ 	.word	0x00000070
        /*0104*/ 	.short	0x0100
        /*0106*/ 	.byte	0x08
	.zero		1


	//   ....[8]....
        /*0108*/ 	.word	0x000002d0
        /*010c*/ 	.word	0x000000ff
        /*0110*/ 	.word	0x00000020
        /*0114*/ 	.short	0x0100
        /*0116*/ 	.byte	0x08
	.zero		1


	//   ....[9]....
        /*0118*/ 	.word	0x000002e0
        /*011c*/ 	.word	0x000000ff
        /*0120*/ 	.word	0x00000078
        /*0124*/ 	.short	0x0100
        /*0126*/ 	.byte	0x08
	.zero		1


	//   ....[10]....
        /*0128*/ 	.word	0x000002f0
        /*012c*/ 	.word	0x000000ff
        /*0130*/ 	.word	0x00000028
        /*0134*/ 	.short	0x0100
        /*0136*/ 	.byte	0x08
	.zero		1


	//   ....[11]....
        /*0138*/ 	.word	0x00000300
        /*013c*/ 	.word	0x000000ff
        /*0140*/ 	.word	0x00000080
        /*0144*/ 	.short	0x0100
        /*0146*/ 	.byte	0x08
	.zero		1


	//   ....[12]....
        /*0148*/ 	.word	0x00000310
        /*014c*/ 	.word	0x000000ff
        /*0150*/ 	.word	0x00000030
        /*0154*/ 	.short	0x0100
        /*0156*/ 	.byte	0x08
	.zero		1


	//   ....[13]....
        /*0158*/ 	.word	0x00000320
        /*015c*/ 	.word	0x000000ff
        /*0160*/ 	.word	0x00000088
        /*0164*/ 	.short	0x0100
        /*0166*/ 	.byte	0x08
	.zero		1


	//   ....[14]....
        /*0168*/ 	.word	0x00000330
        /*016c*/ 	.word	0x000000ff
        /*0170*/ 	.word	0x00000038
        /*0174*/ 	.short	0x0100
        /*0176*/ 	.byte	0x08
	.zero		1


	//   ....[15]....
        /*0178*/ 	.word	0x00000340
        /*017c*/ 	.word	0x000000ff
        /*0180*/ 	.word	0x00000090
        /*0184*/ 	.short	0x0100
        /*0186*/ 	.byte	0x08
	.zero		1


	//   ....[16]....
        /*0188*/ 	.word	0x00000350
        /*018c*/ 	.word	0x000000ff
        /*0190*/ 	.word	0x00000040
        /*0194*/ 	.short	0x0100
        /*0196*/ 	.byte	0x08
	.zero		1


	//   ....[17]....
        /*0198*/ 	.word	0x00000360
        /*019c*/ 	.word	0x000000ff
        /*01a0*/ 	.word	0x00000098
        /*01a4*/ 	.short	0x0100
        /*01a6*/ 	.byte	0x08
	.zero		1


	//   ....[18]....
        /*01a8*/ 	.word	0x00000370
        /*01ac*/ 	.word	0x000000ff
        /*01b0*/ 	.word	0x00000048
        /*01b4*/ 	.short	0x0100
        /*01b6*/ 	.byte	0x08
	.zero		1


	//   ....[19]....
        /*01b8*/ 	.word	0x00000380
        /*01bc*/ 	.word	0x000000ff
        /*01c0*/ 	.word	0x000000a0
        /*01c4*/ 	.short	0x0100
        /*01c6*/ 	.byte	0x08
	.zero		1


	//   ....[20]....
        /*01c8*/ 	.word	0x00000390
        /*01cc*/ 	.word	0x000000ff
        /*01d0*/ 	.word	0x00000050
        /*01d4*/ 	.short	0x0100
        /*01d6*/ 	.byte	0x08
	.zero		1


	//   ....[21]....
        /*01d8*/ 	.word	0x000003a0
        /*01dc*/ 	.word	0x000000ff
        /*01e0*/ 	.word	0x000000a8
        /*01e4*/ 	.short	0x0100
        /*01e6*/ 	.byte	0x08
	.zero		1


	//   ....[22]....
        /*01e8*/ 	.word	0x00000800
        /*01ec*/ 	.word	0x000000ff
        /*01f0*/ 	.word	0x000000c0
        /*01f4*/ 	.short	0x0100
        /*01f6*/ 	.byte	0x06
	.zero		1


	//   ....[23]....
        /*01f8*/ 	.word	0x00000890
        /*01fc*/ 	.word	0x000000ff
        /*0200*/ 	.word	0x000000c8
        /*0204*/ 	.short	0x0100
        /*0206*/ 	.byte	0x06
	.zero		1


	//   ....[24]....
        /*0208*/ 	.word	0x00001580
        /*020c*/ 	.word	0x00000003
        /*0210*/ 	.word	0x00000000
        /*0214*/ 	.short	0x010a
        /*0216*/ 	.byte	0x3f
	.zero		1


	//   ....[25]....
        /*0218*/ 	.word	0x000015c0
        /*021c*/ 	.word	0x00000003
        /*0220*/ 	.word	0x00000000
        /*0224*/ 	.short	0x010a
        /*0226*/ 	.byte	0x3f
	.zero		1


	//   ....[26]....
        /*0228*/ 	.word	0x000020a0
        /*022c*/ 	.word	0x000000ff
        /*0230*/ 	.word	0x00000000
        /*0234*/ 	.short	0x010a
        /*0236*/ 	.byte	0x07
	.zero		1


	//   ....[27]....
        /*0238*/ 	.word	0x000020e0
        /*023c*/ 	.word	0x000000ff
        /*0240*/ 	.word	0x00000000
        /*0244*/ 	.short	0x010a
        /*0246*/ 	.byte	0x07
	.zero		1


	//   ....[28]....
        /*0248*/ 	.word	0x000029e0
        /*024c*/ 	.word	0x00000005
        /*0250*/ 	.word	0x00000000
        /*0254*/ 	.short	0x0101
        /*0256*/ 	.byte	0x3f
	.zero		1


	//   ....[29]....
        /*0258*/ 	.word	0x00002ba0
        /*025c*/ 	.word	0x00000003
        /*0260*/ 	.word	0x00000000
        /*0264*/ 	.short	0x0101
        /*0266*/ 	.byte	0x3f
	.zero		1


	//   ....[30]....
        /*0268*/ 	.word	0x00009980
        /*026c*/ 	.word	0x00000014
        /*0270*/ 	.word	0x00000058
        /*0274*/ 	.short	0x010a
        /*0276*/ 	.byte	0x3f
	.zero		1


	//   ....[31]....
        /*0278*/ 	.word	0x00009d00
        /*027c*/ 	.word	0x00000003
        /*0280*/ 	.word	0x000000c8
        /*0284*/ 	.short	0x0101
        /*0286*/ 	.byte	0x3f
	.zero		1


	//   ....[32]....
        /*0288*/ 	.word	0x0000a450
        /*028c*/ 	.word	0x00000007
        /*0290*/ 	.word	0x00000000
        /*0294*/ 	.short	0x010a
        /*0296*/ 	.byte	0x3f
	.zero		1


	//   ....[33]....
        /*0298*/ 	.word	0x0000a4d0
        /*029c*/ 	.word	0x00000008
        /*02a0*/ 	.word	0x00000000
        /*02a4*/ 	.short	0x010a
        /*02a6*/ 	.byte	0x3f
	.zero		1


	//   ....[34]....
        /*02a8*/ 	.word	0x0000a560
        /*02ac*/ 	.word	0x00000009
        /*02b0*/ 	.word	0x00000000
        /*02b4*/ 	.short	0x010a
        /*02b6*/ 	.byte	0x3f
	.zero		1


	//   ....[35]....
        /*02b8*/ 	.word	0x0000a5f0
        /*02bc*/ 	.word	0x00000008
        /*02c0*/ 	.word	0x00000000
        /*02c4*/ 	.short	0x010a
        /*02c6*/ 	.byte	0x3f
	.zero		1


	//   ....[36]....
        /*02c8*/ 	.word	0x0000a680
        /*02cc*/ 	.word	0x00000009
        /*02d0*/ 	.word	0x00000000
        /*02d4*/ 	.short	0x010a
        /*02d6*/ 	.byte	0x3f
	.zero		1


	//   ....[37]....
        /*02d8*/ 	.word	0x0000a710
        /*02dc*/ 	.word	0x00000008
        /*02e0*/ 	.word	0x00000000
        /*02e4*/ 	.short	0x010a
        /*02e6*/ 	.byte	0x3f
	.zero		1


	//   ....[38]....
        /*02e8*/ 	.word	0x0000a7a0
        /*02ec*/ 	.word	0x00000009
        /*02f0*/ 	.word	0x00000000
        /*02f4*/ 	.short	0x010a
        /*02f6*/ 	.byte	0x3f
	.zero		1


	//   ....[39]....
        /*02f8*/ 	.word	0x0000a830
        /*02fc*/ 	.word	0x00000008
        /*0300*/ 	.word	0x00000000
        /*0304*/ 	.short	0x010a
        /*0306*/ 	.byte	0x3f
	.zero		1


	//   ....[40]....
        /*0308*/ 	.word	0x0000a8c0
        /*030c*/ 	.word	0x00000009
        /*0310*/ 	.word	0x00000000
        /*0314*/ 	.short	0x010a
        /*0316*/ 	.byte	0x3f
	.zero		1


	//   ....[41]....
        /*0318*/ 	.word	0x0000a950
        /*031c*/ 	.word	0x00000006
        /*0320*/ 	.word	0x00000000
        /*0324*/ 	.short	0x010a
        /*0326*/ 	.byte	0x3f
	.zero		1


	//   ....[42]....
        /*0328*/ 	.word	0x0000a9e0
        /*032c*/ 	.word	0x00000003
        /*0330*/ 	.word	0x00000000
        /*0334*/ 	.short	0x010a
        /*0336*/ 	.byte	0x3f
	.zero		1


	//   ....[43]....
        /*0338*/ 	.word	0x0000aa40
        /*033c*/ 	.word	0x00000003
        /*0340*/ 	.word	0x00000000
        /*0344*/ 	.short	0x010a
        /*0346*/ 	.byte	0x3f
	.zero		1


	//   ....[44]....
        /*0348*/ 	.word	0x0000aaa0
        /*034c*/ 	.word	0x00000006
        /*0350*/ 	.word	0x00000000
        /*0354*/ 	.short	0x010a
        /*0356*/ 	.byte	0x3f
	.zero		1


	//   ....[45]....
        /*0358*/ 	.word	0x0000ab70
        /*035c*/ 	.word	0x00000014
        /*0360*/ 	.word	0x00000058
        /*0364*/ 	.short	0x010a
        /*0366*/ 	.byte	0x3f
	.zero		1


	//   ....[46]....
        /*0368*/ 	.word	0x0000ac40
        /*036c*/ 	.word	0x00000007
        /*0370*/ 	.word	0x00000000
        /*0374*/ 	.short	0x010a
        /*0376*/ 	.byte	0x3f
	.zero		1


	//   ....[47]....
        /*0378*/ 	.word	0x0000ac90
        /*037c*/ 	.word	0x00000008
        /*0380*/ 	.word	0x00000000
        /*0384*/ 	.short	0x010a
        /*0386*/ 	.byte	0x3f
	.zero		1


	//   ....[48]....
        /*0388*/ 	.word	0x0000ace0
        /*038c*/ 	.word	0x00000009
        /*0390*/ 	.word	0x00000000
        /*0394*/ 	.short	0x010a
        /*0396*/ 	.byte	0x3f
	.zero		1


	//   ....[49]....
        /*0398*/ 	.word	0x0000ad30
        /*039c*/ 	.word	0x00000008
        /*03a0*/ 	.word	0x00000000
        /*03a4*/ 	.short	0x010a
        /*03a6*/ 	.byte	0x3f
	.zero		1


	//   ....[50]....
        /*03a8*/ 	.word	0x0000ad80
        /*03ac*/ 	.word	0x00000009
        /*03b0*/ 	.word	0x00000000
        /*03b4*/ 	.short	0x010a
        /*03b6*/ 	.byte	0x3f
	.zero		1


	//   ....[51]....
        /*03b8*/ 	.word	0x0000add0
        /*03bc*/ 	.word	0x00000008
        /*03c0*/ 	.word	0x00000000
        /*03c4*/ 	.short	0x010a
        /*03c6*/ 	.byte	0x3f
	.zero		1


	//   ....[52]....
        /*03c8*/ 	.word	0x0000ae20
        /*03cc*/ 	.word	0x00000009
        /*03d0*/ 	.word	0x00000000
        /*03d4*/ 	.short	0x010a
        /*03d6*/ 	.byte	0x3f
	.zero		1


	//   ....[53]....
        /*03d8*/ 	.word	0x0000ae70
        /*03dc*/ 	.word	0x00000008
        /*03e0*/ 	.word	0x00000000
        /*03e4*/ 	.short	0x010a
        /*03e6*/ 	.byte	0x3f
	.zero		1


	//   ....[54]....
        /*03e8*/ 	.word	0x0000aec0
        /*03ec*/ 	.word	0x00000009
        /*03f0*/ 	.word	0x00000000
        /*03f4*/ 	.short	0x010a
        /*03f6*/ 	.byte	0x3f
	.zero		1


	//   ....[55]....
        /*03f8*/ 	.word	0x0000af10
        /*03fc*/ 	.word	0x00000006
        /*0400*/ 	.word	0x00000000
        /*0404*/ 	.short	0x010a
        /*0406*/ 	.byte	0x3f
	.zero		1


	//----- nvinfo : EIATTR_NUM_MBARRIERS
	.align		4
.L_35:
        /*0408*/ 	.byte	0x03, 0x38
        /*040a*/ 	.short	0x0018


	//----- nvinfo : EIATTR_EXIT_INSTR_OFFSETS
	.align		4
        /*040c*/ 	.byte	0x04, 0x1c
        /*040e*/ 	.short	(.L_37 - .L_36)


	//   ....[0]....
.L_36:
        /*0410*/ 	.word	0x00000a60


	//   ....[1]....
        /*0414*/ 	.word	0x00001270


	//   ....[2]....
        /*0418*/ 	.word	0x000090b0


	//   ....[3]....
        /*041c*/ 	.word	0x00009610


	//   ....[4]....
        /*0420*/ 	.word	0x0000aa30


	//----- nvinfo : EIATTR_MAX_THREADS
	.align		4
.L_37:
        /*0424*/ 	.byte	0x04, 0x05
        /*0426*/ 	.short	(.L_39 - .L_38)
.L_38:
        /*0428*/ 	.word	0x00000180
        /*042c*/ 	.word	0x00000001
        /*0430*/ 	.word	0x00000001


	//----- nvinfo : EIATTR_CRS_STACK_SIZE
	.align		4
.L_39:
        /*0434*/ 	.byte	0x04, 0x1e
        /*0436*/ 	.short	(.L_41 - .L_40)
.L_40:
        /*0438*/ 	.word	0x00000000


	//----- nvinfo : EIATTR_CBANK_PARAM_SIZE
	.align		4
.L_41:
        /*043c*/ 	.byte	0x03, 0x19
        /*043e*/ 	.short	0x0470


	//----- nvinfo : EIATTR_PARAM_CBANK
	.align		4
        /*0440*/ 	.byte	0x04, 0x0a
        /*0442*/ 	.short	(.L_43 - .L_42)
	.align		4
.L_42:
        /*0444*/ 	.word	index@(.nv.constant0._ZN7cutlass13device_kernelINS_4gemm6kernel13GemmUniversalIN4cute5tupleIJiiiiEEENS1_10collective13CollectiveMmaINS1_34MainloopSm90TmaGmmaWarpSpecializedILi11ENS5_IJNS4_1CILi2EEENSA_ILi1EEESC_EEENS1_35KernelTmaWarpSpecializedCooperativeEEENS5_IJNSA_ILi128EEENSA_ILi176EEENSA_ILi32EEEEEENS_6half_tENS5_IJlSC_lEEESK_SL_NS4_8TiledMMAINS4_8MMA_AtomIJNS4_4SM904GMMA25MMA_64x16x16_F32F16F16_SSILNSP_5MajorE0ELSR_0ELNSP_7ScaleInE1ELSS_1EEEEEENS4_6LayoutISD_NS5_IJSC_NSA_ILi0EEESW_EEEEENS5_IJNS4_10UnderscoreESZ_SZ_EEEEENS4_13SM90_TMA_LOADENS4_14ComposedLayoutINS4_7SwizzleILi2ELi4ELi3EEENS4_18smem_ptr_flag_bitsILi16EEENSV_INS5_IJNSA_ILi8EEESI_EEENS5_IJSI_SC_EEEEEEEvNS4_8identityENS4_23SM90_TMA_LOAD_MULTICASTES1C_vS1D_EENS_8epilogue10collective6detail29Sm90TmaWarpSpecializedAdapterINS1H_15DefaultEpilogueISK_SL_SL_NS1G_6thread17LinearCombinationISK_Li1EffLNS1L_9ScaleType4KindE0ELNS_15FloatRoundStyleE2ESK_EENS1_15EpilogueDefaultEEEEEvvEEEEvNT_6ParamsE)
        /*0448*/ 	.short	0x0210
        /*044a*/ 	.short	0x0470


	//----- nvinfo : EIATTR_SW_WAR
	.align		4
.L_43:
        /*044c*/ 	.byte	0x04, 0x36
        /*044e*/ 	.short	(.L_45 - .L_44)
.L_44:
        /*0450*/ 	.word	0x00000008
.L_45:


//--------------------- .nv.callgraph             --------------------------
	.section	.nv.callgraph,"",@"SHT_CUDA_CALLGRAPH"
	.align	4
	.sectionentsize	8
	.align		4
        /*0000*/ 	.word	0x00000000
	.align		4
        /*0004*/ 	.word	0xffffffff
	.align		4
        /*0008*/ 	.word	index@(_ZN7cutlass13device_kernelINS_4gemm6kernel13GemmUniversalIN4cute5tupleIJiiiiEEENS1_10collective13CollectiveMmaINS1_34MainloopSm90TmaGmmaWarpSpecializedILi11ENS5_IJNS4_1CILi2EEENSA_ILi1EEESC_EEENS1_35KernelTmaWarpSpecializedCooperativeEEENS5_IJNSA_ILi128EEENSA_ILi176EEENSA_ILi32EEEEEENS_6half_tENS5_IJlSC_lEEESK_SL_NS4_8TiledMMAINS4_8MMA_AtomIJNS4_4SM904GMMA25MMA_64x16x16_F32F16F16_SSILNSP_5MajorE0ELSR_0ELNSP_7ScaleInE1ELSS_1EEEEEENS4_6LayoutISD_NS5_IJSC_NSA_ILi0EEESW_EEEEENS5_IJNS4_10UnderscoreESZ_SZ_EEEEENS4_13SM90_TMA_LOADENS4_14ComposedLayoutINS4_7SwizzleILi2ELi4ELi3EEENS4_18smem_ptr_flag_bitsILi16EEENSV_INS5_IJNSA_ILi8EEESI_EEENS5_IJSI_SC_EEEEEEEvNS4_8identityENS4_23SM90_TMA_LOAD_MULTICASTES1C_vS1D_EENS_8epilogue10collective6detail29Sm90TmaWarpSpecializedAdapterINS1H_15DefaultEpilogueISK_SL_SL_NS1G_6thread17LinearCombinationISK_Li1EffLNS1L_9ScaleType4KindE0ELNS_15FloatRoundStyleE2ESK_EENS1_15EpilogueDefaultEEEEEvvEEEEvNT_6ParamsE)
	.align		4
        /*000c*/ 	.word	index@(__assertfail)
	.align		4
        /*0010*/ 	.word	0x00000000
	.align		4
        /*0014*/ 	.word	0xfffffffe
	.align		4
        /*0018*/ 	.word	0x00000000
	.align		4
        /*001c*/ 	.word	0xfffffffd
	.align		4
        /*0020*/ 	.word	0x00000000
	.align		4
        /*0024*/ 	.word	0xfffffffc


//--------------------- .nv.constant4             --------------------------
	.section	.nv.constant4,"a",@progbits
	.align	8
	.align		8
.nv.constant4:
        /*0000*/ 	.dword	__assertfail
	.align		8
        /*0008*/ 	.dword	__unnamed_1
	.align		8
        /*0010*/ 	.dword	_ZN39_INTERNAL_ef057422_4_k_cu_cec91ed4_35714cuda3std3__45__cpo5beginE
	.align		8
        /*0018*/ 	.dword	_ZN39_INTERNAL_ef057422_4_k_cu_cec91ed4_35714cuda3std3__45__cpo3endE
	.align		8
        /*0020*/ 	.dword	_ZN39_INTERNAL_ef057422_4_k_cu_cec91ed4_35714cuda3std3__45__cpo6cbeginE
	.align		8
        /*0028*/ 	.dword	_ZN39_INTERNAL_ef057422_4_k_cu_cec91ed4_35714cuda3std3__45__cpo4cendE
	.align		8
        /*0030*/ 	.dword	_ZN39_INTERNAL_ef057422_4_k_cu_cec91ed4_35714cuda3std3__441_GLOBAL__N__ef057422_4_k_cu_cec91ed4_35716ignoreE
	.align		8
        /*0038*/ 	.dword	_ZN39_INTERNAL_ef057422_4_k_cu_cec91ed4_35714cuda3std3__419piecewise_constructE
	.align		8
        /*0040*/ 	.dword	_ZN39_INTERNAL_ef057422_4_k_cu_cec91ed4_35714cuda3std3__48in_placeE
	.align		8
        /*0048*/ 	.dword	_ZN39_INTERNAL_ef057422_4_k_cu_cec91ed4_35714cuda3std6ranges3__45__cpo4swapE
	.align		8
        /*0050*/ 	.dword	_ZN39_INTERNAL_ef057422_4_k_cu_cec91ed4_35714cuda3std6ranges3__45__cpo9iter_moveE
	.align		8
        /*0058*/ 	.dword	_ZN39_INTERNAL_ef057422_4_k_cu_cec91ed4_35714cute7productE
	.align		8
        /*0060*/ 	.dword	_ZN39_INTERNAL_ef057422_4_k_cu_cec91ed4_35714cute1_E
	.align		8
        /*0068*/ 	.dword	$str$22
	.align		8
        /*0070*/ 	.dword	$str$23


//--------------------- .text._ZN7cutlass13device_kernelINS_4gemm6kernel13GemmUniversalIN4cute5tupleIJiiiiEEENS1_10collective13CollectiveMmaINS1_34MainloopSm90TmaGmmaWarpSpecializedILi11ENS5_IJNS4_1CILi2EEENSA_ILi1EEESC_EEENS1_35KernelTmaWarpSpecializedCooperativeEEENS5_IJNSA_ILi128EEENSA_ILi176EEENSA_ILi32EEEEEENS_6half_tENS5_IJlSC_lEEESK_SL_NS4_8TiledMMAINS4_8MMA_AtomIJNS4_4SM904GMMA25MMA_64x16x16_F32F16F16_SSILNSP_5MajorE0ELSR_0ELNSP_7ScaleInE1ELSS_1EEEEEENS4_6LayoutISD_NS5_IJSC_NSA_ILi0EEESW_EEEEENS5_IJNS4_10UnderscoreESZ_SZ_EEEEENS4_13SM90_TMA_LOADENS4_14ComposedLayoutINS4_7SwizzleILi2ELi4ELi3EEENS4_18smem_ptr_flag_bitsILi16EEENSV_INS5_IJNSA_ILi8EEESI_EEENS5_IJSI_SC_EEEEEEEvNS4_8identityENS4_23SM90_TMA_LOAD_MULTICASTES1C_vS1D_EENS_8epilogue10collective6detail29Sm90TmaWarpSpecializedAdapterINS1H_15DefaultEpilogueISK_SL_SL_NS1G_6thread17LinearCombinationISK_Li1EffLNS1L_9ScaleType4KindE0ELNS_15FloatRoundStyleE2ESK_EENS1_15EpilogueDefaultEEEEEvvEEEEvNT_6ParamsE --------------------------
	.section	.text._ZN7cutlass13device_kernelINS_4gemm6kernel13GemmUniversalIN4cute5tupleIJiiiiEEENS1_10collective13CollectiveMmaINS1_34MainloopSm90TmaGmmaWarpSpecializedILi11ENS5_IJNS4_1CILi2EEENSA_ILi1EEESC_EEENS1_35KernelTmaWarpSpecializedCooperativeEEENS5_IJNSA_ILi128EEENSA_ILi176EEENSA_ILi32EEEEEENS_6half_tENS5_IJlSC_lEEESK_SL_NS4_8TiledMMAINS4_8MMA_AtomIJNS4_4SM904GMMA25MMA_64x16x16_F32F16F16_SSILNSP_5MajorE0ELSR_0ELNSP_7ScaleInE1ELSS_1EEEEEENS4_6LayoutISD_NS5_IJSC_NSA_ILi0EEESW_EEEEENS5_IJNS4_10UnderscoreESZ_SZ_EEEEENS4_13SM90_TMA_LOADENS4_14ComposedLayoutINS4_7SwizzleILi2ELi4ELi3EEENS4_18smem_ptr_flag_bitsILi16EEENSV_INS5_IJNSA_ILi8EEESI_EEENS5_IJSI_SC_EEEEEEEvNS4_8identityENS4_23SM90_TMA_LOAD_MULTICASTES1C_vS1D_EENS_8epilogue10collective6detail29Sm90TmaWarpSpecializedAdapterINS1H_15DefaultEpilogueISK_SL_SL_NS1G_6thread17LinearCombinationISK_Li1EffLNS1L_9ScaleType4KindE0ELNS_15FloatRoundStyleE2ESK_EENS1_15EpilogueDefaultEEEEEvvEEEEvNT_6ParamsE,"ax",@progbits
	.align	128
.text._ZN7cutlass13device_kernelINS_4gemm6kernel13GemmUniversalIN4cute5tupleIJiiiiEEENS1_10collective13CollectiveMmaINS1_34MainloopSm90TmaGmmaWarpSpecializedILi11ENS5_IJNS4_1CILi2EEENSA_ILi1EEESC_EEENS1_35KernelTmaWarpSpecializedCooperativeEEENS5_IJNSA_ILi128EEENSA_ILi176EEENSA_ILi32EEEEEENS_6half_tENS5_IJlSC_lEEESK_SL_NS4_8TiledMMAINS4_8MMA_AtomIJNS4_4SM904GMMA25MMA_64x16x16_F32F16F16_SSILNSP_5MajorE0ELSR_0ELNSP_7ScaleInE1ELSS_1EEEEEENS4_6LayoutISD_NS5_IJSC_NSA_ILi0EEESW_EEEEENS5_IJNS4_10UnderscoreESZ_SZ_EEEEENS4_13SM90_TMA_LOADENS4_14ComposedLayoutINS4_7SwizzleILi2ELi4ELi3EEENS4_18smem_ptr_flag_bitsILi16EEENSV_INS5_IJNSA_ILi8EEESI_EEENS5_IJSI_SC_EEEEEEEvNS4_8identityENS4_23SM90_TMA_LOAD_MULTICASTES1C_vS1D_EENS_8epilogue10collective6detail29Sm90TmaWarpSpecializedAdapterINS1H_15DefaultEpilogueISK_SL_SL_NS1G_6thread17LinearCombinationISK_Li1EffLNS1L_9ScaleType4KindE0ELNS_15FloatRoundStyleE2ESK_EENS1_15EpilogueDefaultEEEEEvvEEEEvNT_6ParamsE:
        .type           _ZN7cutlass13device_kernelINS_4gemm6kernel13GemmUniversalIN4cute5tupleIJiiiiEEENS1_10collective13CollectiveMmaINS1_34MainloopSm90TmaGmmaWarpSpecializedILi11ENS5_IJNS4_1CILi2EEENSA_ILi1EEESC_EEENS1_35KernelTmaWarpSpecializedCooperativeEEENS5_IJNSA_ILi128EEENSA_ILi176EEENSA_ILi32EEEEEENS_6half_tENS5_IJlSC_lEEESK_SL_NS4_8TiledMMAINS4_8MMA_AtomIJNS4_4SM904GMMA25MMA_64x16x16_F32F16F16_SSILNSP_5MajorE0ELSR_0ELNSP_7ScaleInE1ELSS_1EEEEEENS4_6LayoutISD_NS5_IJSC_NSA_ILi0EEESW_EEEEENS5_IJNS4_10UnderscoreESZ_SZ_EEEEENS4_13SM90_TMA_LOADENS4_14ComposedLayoutINS4_7SwizzleILi2ELi4ELi3EEENS4_18smem_ptr_flag_bitsILi16EEENSV_INS5_IJNSA_ILi8EEESI_EEENS5_IJSI_SC_EEEEEEEvNS4_8identityENS4_23SM90_TMA_LOAD_MULTICASTES1C_vS1D_EENS_8epilogue10collective6detail29Sm90TmaWarpSpecializedAdapterINS1H_15DefaultEpilogueISK_SL_SL_NS1G_6thread17LinearCombinationISK_Li1EffLNS1L_9ScaleType4KindE0ELNS_15FloatRoundStyleE2ESK_EENS1_15EpilogueDefaultEEEEEvvEEEEvNT_6ParamsE,@function
        .size           _ZN7cutlass13device_kernelINS_4gemm6kernel13GemmUniversalIN4cute5tupleIJiiiiEEENS1_10collective13CollectiveMmaINS1_34MainloopSm90TmaGmmaWarpSpecializedILi11ENS5_IJNS4_1CILi2EEENSA_ILi1EEESC_EEENS1_35KernelTmaWarpSpecializedCooperativeEEENS5_IJNSA_ILi128EEENSA_ILi176EEENSA_ILi32EEEEEENS_6half_tENS5_IJlSC_lEEESK_SL_NS4_8TiledMMAINS4_8MMA_AtomIJNS4_4SM904GMMA25MMA_64x16x16_F32F16F16_SSILNSP_5MajorE0ELSR_0ELNSP_7ScaleInE1ELSS_1EEEEEENS4_6LayoutISD_NS5_IJSC_NSA_ILi0EEESW_EEEEENS5_IJNS4_10UnderscoreESZ_SZ_EEEEENS4_13SM90_TMA_LOADENS4_14ComposedLayoutINS4_7SwizzleILi2ELi4ELi3EEENS4_18smem_ptr_flag_bitsILi16EEENSV_INS5_IJNSA_ILi8EEESI_EEENS5_IJSI_SC_EEEEEEEvNS4_8identityENS4_23SM90_TMA_LOAD_MULTICASTES1C_vS1D_EENS_8epilogue10collective6detail29Sm90TmaWarpSpecializedAdapterINS1H_15DefaultEpilogueISK_SL_SL_NS1G_6thread17LinearCombinationISK_Li1EffLNS1L_9ScaleType4KindE0ELNS_15FloatRoundStyleE2ESK_EENS1_15EpilogueDefaultEEEEEvvEEEEvNT_6ParamsE,(.L_x_260 - _ZN7cutlass13device_kernelINS_4gemm6kernel13GemmUniversalIN4cute5tupleIJiiiiEEENS1_10collective13CollectiveMmaINS1_34MainloopSm90TmaGmmaWarpSpecializedILi11ENS5_IJNS4_1CILi2EEENSA_ILi1EEESC_EEENS1_35KernelTmaWarpSpecializedCooperativeEEENS5_IJNSA_ILi128EEENSA_ILi176EEENSA_ILi32EEEEEENS_6half_tENS5_IJlSC_lEEESK_SL_NS4_8TiledMMAINS4_8MMA_AtomIJNS4_4SM904GMMA25MMA_64x16x16_F32F16F16_SSILNSP_5MajorE0ELSR_0ELNSP_7ScaleInE1ELSS_1EEEEEENS4_6LayoutISD_NS5_IJSC_NSA_ILi0EEESW_EEEEENS5_IJNS4_10UnderscoreESZ_SZ_EEEEENS4_13SM90_TMA_LOADENS4_14ComposedLayoutINS4_7SwizzleILi2ELi4ELi3EEENS4_18smem_ptr_flag_bitsILi16EEENSV_INS5_IJNSA_ILi8EEESI_EEENS5_IJSI_SC_EEEEEEEvNS4_8identityENS4_23SM90_TMA_LOAD_MULTICASTES1C_vS1D_EENS_8epilogue10collective6detail29Sm90TmaWarpSpecializedAdapterINS1H_15DefaultEpilogueISK_SL_SL_NS1G_6thread17LinearCombinationISK_Li1EffLNS1L_9ScaleType4KindE0ELNS_15FloatRoundStyleE2ESK_EENS1_15EpilogueDefaultEEEEEvvEEEEvNT_6ParamsE)
        .other          _ZN7cutlass13device_kernelINS_4gemm6kernel13GemmUniversalIN4cute5tupleIJiiiiEEENS1_10collective13CollectiveMmaINS1_34MainloopSm90TmaGmmaWarpSpecializedILi11ENS5_IJNS4_1CILi2EEENSA_ILi1EEESC_EEENS1_35KernelTmaWarpSpecializedCooperativeEEENS5_IJNSA_ILi128EEENSA_ILi176EEENSA_ILi32EEEEEENS_6half_tENS5_IJlSC_lEEESK_SL_NS4_8TiledMMAINS4_8MMA_AtomIJNS4_4SM904GMMA25MMA_64x16x16_F32F16F16_SSILNSP_5MajorE0ELSR_0ELNSP_7ScaleInE1ELSS_1EEEEEENS4_6LayoutISD_NS5_IJSC_NSA_ILi0EEESW_EEEEENS5_IJNS4_10UnderscoreESZ_SZ_EEEEENS4_13SM90_TMA_LOADENS4_14ComposedLayoutINS4_7SwizzleILi2ELi4ELi3EEENS4_18smem_ptr_flag_bitsILi16EEENSV_INS5_IJNSA_ILi8EEESI_EEENS5_IJSI_SC_EEEEEEEvNS4_8identityENS4_23SM90_TMA_LOAD_MULTICASTES1C_vS1D_EENS_8epilogue10collective6detail29Sm90TmaWarpSpecializedAdapterINS1H_15DefaultEpilogueISK_SL_SL_NS1G_6thread17LinearCombinationISK_Li1EffLNS1L_9ScaleType4KindE0ELNS_15FloatRoundStyleE2ESK_EENS1_15EpilogueDefaultEEEEEvvEEEEvNT_6ParamsE,@"STO_CUDA_ENTRY STV_DEFAULT"
_ZN7cutlass13device_kernelINS_4gemm6kernel13GemmUniversalIN4cute5tupleIJiiiiEEENS1_10collective13CollectiveMmaINS1_34MainloopSm90TmaGmmaWarpSpecializedILi11ENS5_IJNS4_1CILi2EEENSA_ILi1EEESC_EEENS1_35KernelTmaWarpSpecializedCooperativeEEENS5_IJNSA_ILi128EEENSA_ILi176EEENSA_ILi32EEEEEENS_6half_tENS5_IJlSC_lEEESK_SL_NS4_8TiledMMAINS4_8MMA_AtomIJNS4_4SM904GMMA25MMA_64x16x16_F32F16F16_SSILNSP_5MajorE0ELSR_0ELNSP_7ScaleInE1ELSS_1EEEEEENS4_6LayoutISD_NS5_IJSC_NSA_ILi0EEESW_EEEEENS5_IJNS4_10UnderscoreESZ_SZ_EEEEENS4_13SM90_TMA_LOADENS4_14ComposedLayoutINS4_7SwizzleILi2ELi4ELi3EEENS4_18smem_ptr_flag_bitsILi16EEENSV_INS5_IJNSA_ILi8EEESI_EEENS5_IJSI_SC_EEEEEEEvNS4_8identityENS4_23SM90_TMA_LOAD_MULTICASTES1C_vS1D_EENS_8epilogue10collective6detail29Sm90TmaWarpSpecializedAdapterINS1H_15DefaultEpilogueISK_SL_SL_NS1G_6thread17LinearCombinationISK_Li1EffLNS1L_9ScaleType4KindE0ELNS_15FloatRoundStyleE2ESK_EENS1_15EpilogueDefaultEEEEEvvEEEEvNT_6ParamsE:
[----:B------:R-:W0:Y:S01]  /*0000*/  LDC R1, c[0x0][0x28] ;  /* 0x00000a00ff017b82 */ /* 0x000e220000000800 */
[----:B------:R-:W1:Y:S01]  /*0010*/  S2R R18, SR_TID.X ;  /* 0x0000000000127919 */ /* 0x000e620000002100 */
[----:B------:R-:W-:Y:S01]  /*0020*/  ELECT P0, URZ, PT ;  /* 0x00000000003f782f */ /* 0x000fe20003800000 */
[----:B------:R-:W-:Y:S01]  /*0030*/  BSSY B0, `(.L_x_0) ;  /* 0x000000f000007945 */ /* 0x000fe20003800000 */
[--C-:B-1----:R-:W-:Y:S02]  /*0040*/  SHF.R.U32.HI R0, RZ, 0x5, R18.reuse ;  /* 0x00000005ff007819 */ /* 0x102fe40000011612 */
[----:B------:R-:W-:-:S03]  /*0050*/  SHF.R.U32.HI R3, RZ, 0x7, R18 ;  /* 0x00000007ff037819 */ /* 0x000fc60000011612 */
[----:B------:R-:W1:Y:S04]  /*0060*/  SHFL.IDX PT, R2, R0, RZ, 0x1f ;  /* 0x00001fff00027589 */ /* 0x000e6800000e0000 */
[----:B------:R2:W3:Y:S01]  /*0070*/  SHFL.IDX PT, R5, R3, RZ, 0x1f ;  /* 0x00001fff03057589 */ /* 0x0004e200000e0000 */
[----:B-1----:R-:W-:-:S13]  /*0080*/  ISETP.NE.OR P0, PT, R2, RZ, !P0 ;  /* 0x000000ff0200720c */ /* 0x002fda0004705670 */
[----:B0-23--:R-:W-:Y:S05]  /*0090*/  @P0 BRA `(.L_x_1) ;  /* 0x0000000000200947 */ /* 0x00dfea0003800000 */
[----:B------:R-:W-:Y:S02]  /*00a0*/  ULDC.64 UR4, c[0x0][0x198] ;  /* 0x0000660000047ab9 */ /* 0x000fe40000000a00 */
[----:B------:R-:W-:Y:S02]  /*00b0*/  UIADD3 UR6, UP0, UR4, 0xf0, URZ ;  /* 0x000000f004067890 */ /* 0x000fe4000ff1e03f */
[----:B------:R-:W-:Y:S02]  /*00c0*/  UIADD3 UR4, UP1, UR4, 0x1f0, URZ ;  /* 0x000001f004047890 */ /* 0x000fe4000ff3e03f */
[----:B------:R-:W-:Y:S02]  /*00d0*/  UIADD3.X UR7, URZ, UR5, URZ, UP0, !UPT ;  /* 0x000000053f077290 */ /* 0x000fe400087fe43f */
[----:B------:R-:W-:-:S07]  /*00e0*/  UIADD3.X UR5, URZ, UR5, URZ, UP1, !UPT ;  /* 0x000000053f057290 */ /* 0x000fce0008ffe43f */
[----:B------:R0:W-:Y:S02]  /*00f0*/  UTMACCTL.PF [UR6] ;  /* 0x00000000060079b9 */ /* 0x0001e40008040000 */
[----:B------:R0:W-:Y:S02]  /*0100*/  UTMACCTL.PF [UR4] ;  /* 0x00000000040079b9 */ /* 0x0001e40008040000 */
[----:B0-----:R-:W-:Y:S01]  /*0110*/  NOP ;  /* 0x0000000000007918 */ /* 0x001fe20000000000 */
.L_x_1:
[----:B------:R-:W-:Y:S05]  /*0120*/  BSYNC B0 ;  /* 0x0000000000007941 */ /* 0x000fea0003800000 */
.L_x_0:
[----:B------:R-:W0:Y:S02]  /*0130*/  SHFL.IDX PT, R3, R0, RZ, 0x1f ;  /* 0x00001fff00037589 */ /* 0x000e2400000e0000 */
[----:B0-----:R-:W-:-:S13]  /*0140*/  ISETP.NE.AND P0, PT, R3, RZ, PT ;  /* 0x000000ff0300720c */ /* 0x001fda0003f05270 */
[----:B------:R-:W-:Y:S05]  /*0150*/  @P0 BRA `(.L_x_2) ;  /* 0x00000000009c0947 */ /* 0x000fea0003800000 */
[----:B------:R-:W-:Y:S01]  /*0160*/  ELECT P0, URZ, PT ;  /* 0x00000000003f782f */ /* 0x000fe20003800000 */
[----:B------:R-:W-:-:S12]  /*0170*/  BSSY B0, `(.L_x_2) ;  /* 0x0000025000007945 */ /* 0x000fd80003800000 */
[----:B------:R-:W-:Y:S05]  /*0180*/  @!P0 BRA `(.L_x_3) ;  /* 0x00000000008c8947 */ /* 0x000fea0003800000 */
[----:B------:R-:W0:Y:S01]  /*0190*/  S2UR UR8, SR_CgaCtaId ;  /* 0x00000000000879c3 */ /* 0x000e220000008800 */
[----:B------:R-:W-:Y:S01]  /*01a0*/  UMOV UR4, 0x400 ;  /* 0x0000040000047882 */ /* 0x000fe20000000000 */
[----:B------:R-:W-:Y:S01]  /*01b0*/  UMOV UR5, 0x1 ;  /* 0x0000000100057882 */ /* 0x000fe20000000000 */
[----:B------:R-:W-:Y:S02]  /*01c0*/  UMOV UR6, 0x4 ;  /* 0x0000000400067882 */ /* 0x000fe40000000000 */
[----:B------:R-:W-:-:S04]  /*01d0*/  UIADD3 UR6, -UR6, 0x100000, URZ ;  /* 0x0010000006067890 */ /* 0x000fc8000fffe13f */
[----:B------:R-:W-:Y:S02]  /*01e0*/  USHF.L.U32 UR7, UR6, 0xb, URZ ;  /* 0x0000000b06077899 */ /* 0x000fe4000800063f */
[----:B------:R-:W-:Y:S02]  /*01f0*/  USHF.L.U32 UR6, UR6, 0x1, URZ ;  /* 0x0000000106067899 */ /* 0x000fe4000800063f */
[----:B0-----:R-:W-:Y:S02]  /*0200*/  ULEA UR8, UR8, UR4, 0x18 ;  /* 0x0000000408087291 */ /* 0x001fe4000f8ec03f */
[----:B------:R-:W-:-:S04]  /*0210*/  UIADD3 UR4, -UR5, 0x100000, URZ ;  /* 0x0010000005047890 */ /* 0x000fc8000fffe13f */
[----:B------:R-:W-:Y:S02]  /*0220*/  USHF.L.U32 UR5, UR4, 0xb, URZ ;  /* 0x0000000b04057899 */ /* 0x000fe4000800063f */
[----:B------:R-:W-:Y:S01]  /*0230*/  USHF.L.U32 UR4, UR4, 0x1, URZ ;  /* 0x0000000104047899 */ /* 0x000fe2000800063f */
[----:B------:R-:W0:Y:S11]  /*0240*/  FENCE.VIEW.ASYNC.S ;  /* 0x00000000000073c6 */ /* 0x000e360000000000 */
[----:B0-----:R0:W1:Y:S01]  /*0250*/  SYNCS.EXCH.64 URZ, [UR8], UR4 ;  /* 0x00000004083f75b2 */ /* 0x0010620008000100 */
[----:B------:R0:W2:Y:S01]  /*0260*/  SYNCS.EXCH.64 URZ, [UR8+0x58], UR6 ;  /* 0x00005806083f75b2 */ /* 0x0000a20008000100 */
[----:B------:R0:W3:Y:S01]  /*0270*/  SYNCS.EXCH.64 URZ, [UR8+0x8], UR4 ;  /* 0x00000804083f75b2 */ /* 0x0000e20008000100 */
[----:B------:R0:W4:Y:S01]  /*0280*/  SYNCS.EXCH.64 URZ, [UR8+0x60], UR6 ;  /* 0x00006006083f75b2 */ /* 0x0001220008000100 */
[----:B------:R0:W0:Y:S01]  /*0290*/  SYNCS.EXCH.64 URZ, [UR8+0x10], UR4 ;  /* 0x00001004083f75b2 */ /* 0x0000220008000100 */
        /* <DEDUP_REMOVED lines=17> */
[----:B------:R-:W-:Y:S01]  /*03b0*/  NOP ;  /* 0x0000000000007918 */ /* 0x000fe20000000000 */
.L_x_3:
[----:B0-----:R-:W-:Y:S05]  /*03c0*/  BSYNC B0 ;  /* 0x0000000000007941 */ /* 0x001fea0003800000 */
.L_x_2:
[----:B------:R-:W-:Y:S01]  /*03d0*/  SHF.R.S32.HI R7, RZ, 0x1f, R18 ;  /* 0x0000001fff077819 */ /* 0x000fe20000011412 */
[----:B------:R-:W0:Y:S01]  /*03e0*/  SHFL.IDX PT, R0, R0, RZ, 0x1f ;  /* 0x00001fff00007589 */ /* 0x000e2200000e0000 */
[----:B------:R-:W5:Y:S01]  /*03f0*/  S2UR UR8, SR_CTAID.X ;  /* 0x00000000000879c3 */ /* 0x000f620000002500 */
[----:B------:R-:W-:Y:S02]  /*0400*/  ELECT P0, URZ, PT ;  /* 0x00000000003f782f */ /* 0x000fe40003800000 */
[----:B------:R-:W-:Y:S01]  /*0410*/  LEA.HI R7, R7, R18, RZ, 0x7 ;  /* 0x0000001207077211 */ /* 0x000fe200078f38ff */
[----:B------:R-:W1:Y:S01]  /*0420*/  S2R R4, SR_CTAID.Y ;  /* 0x0000000000047919 */ /* 0x000e620000002600 */
[----:B------:R-:W-:Y:S01]  /*0430*/  SHF.R.S32.HI R8, RZ, 0x1f, R3 ;  /* 0x0000001fff087819 */ /* 0x000fe20000011403 */
[----:B------:R-:W-:Y:S01]  /*0440*/  ULDC UR4, c[0x0][0x150] ;  /* 0x0000540000047ab9 */ /* 0x000fe20000000800 */
[----:B------:R-:W-:Y:S01]  /*0450*/  LOP3.LUT R7, R7, 0xffffff80, RZ, 0xc0, !PT ;  /* 0xffffff8007077812 */ /* 0x000fe200078ec0ff */
[----:B------:R-:W-:Y:S01]  /*0460*/  NOP ;  /* 0x0000000000007918 */ /* 0x000fe20000000000 */
[----:B------:R-:W-:Y:S01]  /*0470*/  LEA.HI R8, R8, R3, RZ, 0x2 ;  /* 0x0000000308087211 */ /* 0x000fe200078f10ff */
[----:B------:R-:W2:Y:S01]  /*0480*/  LDC R10, c[0x0][0x144] ;  /* 0x00005100ff0a7b82 */ /* 0x000ea20000000800 */
[----:B------:R-:W-:Y:S01]  /*0490*/  NOP ;  /* 0x0000000000007918 */ /* 0x000fe20000000000 */
[----:B------:R-:W-:Y:S01]  /*04a0*/  IMAD.IADD R6, R18, 0x1, -R7 ;  /* 0x0000000112067824 */ /* 0x000fe200078e0a07 */
[----:B------:R-:W-:Y:S01]  /*04b0*/  LOP3.LUT R8, R8, 0x3ffffffc, RZ, 0xc0, !PT ;  /* 0x3ffffffc08087812 */ /* 0x000fe200078ec0ff */
[----:B------:R-:W-:Y:S01]  /*04c0*/  IMAD.MOV.U32 R23, RZ, RZ, 0x1 ;  /* 0x00000001ff177424 */ /* 0x000fe200078e00ff */
[----:B------:R-:W-:-:S02]  /*04d0*/  ISETP.NE.AND P3, PT, R5, RZ, PT ;  /* 0x000000ff0500720c */ /* 0x000fc40003f65270 */
[----:B------:R-:W-:Y:S01]  /*04e0*/  SHF.R.S32.HI R7, RZ, 0x1f, R6 ;  /* 0x0000001fff077819 */ /* 0x000fe20000011406 */
[----:B------:R-:W-:Y:S01]  /*04f0*/  IMAD.IADD R8, R3, 0x1, -R8 ;  /* 0x0000000103087824 */ /* 0x000fe200078e0a08 */
[----:B------:R-:W3:Y:S02]  /*0500*/  LDC R13, c[0x0][0x140] ;  /* 0x00005000ff0d7b82 */ /* 0x000ee40000000800 */
[----:B------:R-:W-:Y:S02]  /*0510*/  LEA.HI R7, R7, R6, RZ, 0x3 ;  /* 0x0000000607077211 */ /* 0x000fe400078f18ff */
[----:B0-----:R-:W-:Y:S02]  /*0520*/  ISETP.NE.OR P0, PT, R0, RZ, !P0 ;  /* 0x000000ff0000720c */ /* 0x001fe40004705670 */
[--C-:B------:R-:W-:Y:S02]  /*0530*/  SHF.R.S32.HI R0, RZ, 0x3, R7.reuse ;  /* 0x00000003ff007819 */ /* 0x100fe40000011407 */
[----:B------:R-:W-:-:S02]  /*0540*/  SHF.R.S32.HI R7, RZ, 0x1f, R7 ;  /* 0x0000001fff077819 */ /* 0x000fc40000011407 */
[----:B-----5:R-:W-:Y:S02]  /*0550*/  I2FP.F32.U32 R9, UR8 ;  /* 0x0000000800097c45 */ /* 0x020fe40008201000 */
[----:B------:R-:W-:-:S03]  /*0560*/  LEA.HI R7, R7, R0, RZ, 0x2 ;  /* 0x0000000007077211 */ /* 0x000fc600078f10ff */
[----:B------:R-:W-:Y:S01]  /*0570*/  FMUL R9, R9, UR4 ;  /* 0x0000000409097c20 */ /* 0x000fe20008400000 */
[----:B------:R-:W-:Y:S01]  /*0580*/  LOP3.LUT R7, R7, 0xfffffffc, RZ, 0xc0, !PT ;  /* 0xfffffffc07077812 */ /* 0x000fe200078ec0ff */
[----:B------:R-:W-:Y:S01]  /*0590*/  VOTEU.ALL UP0, P0 ;  /* 0x00000000003f7886 */ /* 0x000fe20000000000 */
[----:B-1----:R-:W-:Y:S01]  /*05a0*/  I2FP.F32.U32 R3, R4 ;  /* 0x0000000400037245 */ /* 0x002fe20000201000 */
[----:B------:R-:W-:Y:S01]  /*05b0*/  ULDC UR4, c[0x0][0x154] ;  /* 0x0000550000047ab9 */ /* 0x000fe20000000800 */
[----:B------:R-:W-:Y:S01]  /*05c0*/  VOTEU.ALL UP1, P0 ;  /* 0x00000000003f7886 */ /* 0x000fe20000020000 */
[----:B------:R-:W0:Y:S01]  /*05d0*/  F2I.U32.TRUNC.NTZ R9, R9 ;  /* 0x0000000900097305 */ /* 0x000e22000020f000 */
[----:B------:R-:W-:Y:S01]  /*05e0*/  IMAD.IADD R7, R0, 0x1, -R7 ;  /* 0x0000000100077824 */ /* 0x000fe200078e0a07 */
[----:B------:R-:W1:Y:S01]  /*05f0*/  @!UP0 S2UR UR7, SR_CgaCtaId ;  /* 0x00000000000789c3 */ /* 0x000e620000008800 */
[----:B------:R-:W-:Y:S01]  /*0600*/  FMUL R12, R3, UR4 ;  /* 0x00000004030c7c20 */ /* 0x000fe20008400000 */
[----:B------:R-:W-:Y:S01]  /*0610*/  UMOV UR4, 0x20 ;  /* 0x0000002000047882 */ /* 0x000fe20000000000 */
[----:B------:R-:W-:Y:S01]  /*0620*/  IMAD R8, R8, 0x4, R7 ;  /* 0x0000000408087824 */ /* 0x000fe200078e0207 */
[----:B------:R-:W-:Y:S01]  /*0630*/  @!UP0 UMOV UR6, 0x400 ;  /* 0x0000040000068882 */ /* 0x000fe20000000000 */
[----:B------:R-:W-:-:S04]  /*0640*/  @!UP0 UIADD3 UR4, -UR4, 0x100000, URZ ;  /* 0x0010000004048890 */ /* 0x000fc8000fffe13f */
[----:B------:R-:W-:Y:S02]  /*0650*/  @!UP0 USHF.L.U32 UR5, UR4, 0xb, URZ ;  /* 0x0000000b04058899 */ /* 0x000fe4000800063f */
[----:B------:R-:W-:Y:S01]  /*0660*/  @!UP0 USHF.L.U32 UR4, UR4, 0x1, URZ ;  /* 0x0000000104048899 */ /* 0x000fe2000800063f */
[----:B---3--:R-:W-:Y:S01]  /*0670*/  ISETP.EQ.U32.AND P2, PT, R13, 0x1, PT ;  /* 0x000000010d00780c */ /* 0x008fe20003f42070 */
[----:B------:R-:W3:Y:S01]  /*0680*/  F2I.U32.TRUNC.NTZ R12, R12 ;  /* 0x0000000c000c7305 */ /* 0x000ee2000020f000 */
[----:B------:R-:W-:Y:S01]  /*0690*/  LEA.HI R0, R8, R8, RZ, 0x1 ;  /* 0x0000000808007211 */ /* 0x000fe200078f08ff */
[----:B------:R-:W5:Y:S03]  /*06a0*/  LDC R7, c[0x0][0x148] ;  /* 0x00005200ff077b82 */ /* 0x000f660000000800 */
[----:B------:R-:W-:Y:S01]  /*06b0*/  LOP3.LUT R11, R0, 0xfffffffe, RZ, 0xc0, !PT ;  /* 0xfffffffe000b7812 */ /* 0x000fe200078ec0ff */
[----:B0-----:R-:W-:Y:S01]  /*06c0*/  IMAD.MOV R15, RZ, RZ, -R9 ;  /* 0x000000ffff0f7224 */ /* 0x001fe200078e0a09 */
[----:B------:R-:W-:-:S03]  /*06d0*/  SHF.R.S32.HI R9, RZ, 0x1f, R2 ;  /* 0x0000001fff097819 */ /* 0x000fc60000011402 */
[----:B--2---:R-:W-:Y:S01]  /*06e0*/  IMAD R3, R10, R15, UR8 ;  /* 0x000000080a037e24 */ /* 0x004fe2000f8e020f */
[----:B------:R-:W-:Y:S01]  /*06f0*/  LEA.HI R9, R9, R2, RZ, 0x2 ;  /* 0x0000000209097211 */ /* 0x000fe200078f10ff */
[C---:B------:R-:W-:Y:S02]  /*0700*/  IMAD.IADD R0, R8.reuse, 0x1, -R11 ;  /* 0x0000000108007824 */ /* 0x040fe400078e0a0b */
[----:B------:R-:W-:Y:S01]  /*0710*/  IMAD.SHL.U32 R11, R8, 0x4, RZ ;  /* 0x00000004080b7824 */ /* 0x000fe200078e00ff */
[----:B------:R-:W-:Y:S01]  /*0720*/  LOP3.LUT R9, R9, 0xfffffffc, RZ, 0xc0, !PT ;  /* 0xfffffffc09097812 */ /* 0x000fe200078ec0ff */
[----:B---3--:R-:W-:Y:S01]  /*0730*/  IMAD.MOV R21, RZ, RZ, -R12 ;  /* 0x000000ffff157224 */ /* 0x008fe200078e0a0c */
[----:B------:R-:W-:Y:S01]  /*0740*/  ISETP.NE.AND P4, PT, R0, R3, PT ;  /* 0x000000030000720c */ /* 0x000fe20003f85270 */
[----:B-1----:R-:W-:Y:S01]  /*0750*/  @!UP0 ULEA UR6, UR7, UR6, 0x18 ;  /* 0x0000000607068291 */ /* 0x002fe2000f8ec03f */
[----:B------:R-:W-:Y:S01]  /*0760*/  LOP3.LUT R22, R8, 0xc, R11, 0x78, !PT ;  /* 0x0000000c08167812 */ /* 0x000fe200078e780b */
[----:B------:R-:W-:Y:S01]  /*0770*/  IMAD.IADD R0, R2, 0x1, -R9 ;  /* 0x0000000102007824 */ /* 0x000fe200078e0a09 */
[----:B------:R-:W-:Y:S01]  /*0780*/  VOTEU.ALL UP0, P0 ;  /* 0x00000000003f7886 */ /* 0x000fe20000000000 */
[----:B------:R-:W-:Y:S01]  /*0790*/  LOP3.LUT P0, RZ, R6, 0x7, RZ, 0xc0, !PT ;  /* 0x0000000706ff7812 */ /* 0x000fe2000780c0ff */
[----:B------:R-:W-:-:S02]  /*07a0*/  VIADD R6, R5, 0xffffffff ;  /* 0xffffffff05067836 */ /* 0x000fc40000000000 */
[----:B------:R-:W-:Y:S01]  /*07b0*/  ISETP.NE.AND P1, PT, R0, 0x3, PT ;  /* 0x000000030000780c */ /* 0x000fe20003f25270 */
[----:B-----5:R-:W-:Y:S01]  /*07c0*/  IMAD R9, R7, R21, R4 ;  /* 0x0000001507097224 */ /* 0x020fe200078e0204 */
[----:B------:R-:W-:Y:S02]  /*07d0*/  ISETP.LT.U32.AND P0, PT, R22, 0x2, !P0 ;  /* 0x000000021600780c */ /* 0x000fe40004701070 */
[----:B------:R-:W-:Y:S01]  /*07e0*/  ISETP.EQ.OR P1, PT, R0, RZ, !P1 ;  /* 0x000000ff0000720c */ /* 0x000fe20004f22670 */
[----:B------:R-:W0:Y:S02]  /*07f0*/  FENCE.VIEW.ASYNC.S ;  /* 0x00000000000073c6 */ /* 0x000e240000000000 */
[----:B0-----:R0:W1:Y:S01]  /*0800*/  @!UP0 SYNCS.EXCH.64 URZ, [UR6+0xc0], UR4 ;  /* 0x0000c004063f85b2 */ /* 0x0010620008000100 */
[----:B------:R-:W-:Y:S02]  /*0810*/  @P4 LEA.HI R2, R22, R22, RZ, 0x1 ;  /* 0x0000001616024211 */ /* 0x000fe400078f08ff */
[----:B------:R-:W-:-:S02]  /*0820*/  ISETP.EQ.AND P1, PT, R5, RZ, P1 ;  /* 0x000000ff0500720c */ /* 0x000fc40000f22270 */
[----:B------:R-:W-:Y:S02]  /*0830*/  @P4 SHF.R.S32.HI R2, RZ, 0x1, R2 ;  /* 0x00000001ff024819 */ /* 0x000fe40000011402 */
[----:B------:R-:W-:Y:S02]  /*0840*/  ISETP.GE.U32.AND P6, PT, R6, 0x2, PT ;  /* 0x000000020600780c */ /* 0x000fe40003fc6070 */
[----:B------:R-:W-:Y:S02]  /*0850*/  @P4 ISETP.NE.AND P5, PT, R2, R9, PT ;  /* 0x000000090200420c */ /* 0x000fe40003fa5270 */
[----:B------:R-:W-:Y:S02]  /*0860*/  SEL R2, RZ, 0x1, !P0 ;  /* 0x00000001ff027807 */ /* 0x000fe40004000000 */
[----:B------:R-:W-:Y:S02]  /*0870*/  @P4 SEL R23, RZ, 0x1, P5 ;  /* 0x00000001ff174807 */ /* 0x000fe40002800000 */
[----:B------:R-:W-:Y:S01]  /*0880*/  SEL R19, RZ, 0x1, !P1 ;  /* 0x00000001ff137807 */ /* 0x000fe20004800000 */
[----:B------:R0:W2:Y:S01]  /*0890*/  @!UP1 SYNCS.EXCH.64 URZ, [UR6+0xc8], UR4 ;  /* 0x0000c804063f95b2 */ /* 0x0000a20008000100 */
[----:B------:R-:W-:Y:S01]  /*08a0*/  LOP3.LUT R23, R23, R2, RZ, 0xc0, !PT ;  /* 0x0000000217177212 */ /* 0x000fe200078ec0ff */
[----:B------:R-:W-:Y:S01]  /*08b0*/  NOP ;  /* 0x0000000000007918 */ /* 0x000fe20000000000 */
[----:B------:R-:W-:Y:S01]  /*08c0*/  SEL R19, R19, 0x2, P6 ;  /* 0x0000000213137807 */ /* 0x000fe20003000000 */
[----:B------:R-:W-:Y:S06]  /*08d0*/  @!P2 BRA `(.L_x_4) ;  /* 0x000000000008a947 */ /* 0x000fec0003800000 */
[----:B-12-4-:R-:W-:Y:S01]  /*08e0*/  UCGABAR_ARV ;  /* 0x00000000000079c7 */ /* 0x016fe20008000000 */
[----:B------:R-:W-:Y:S05]  /*08f0*/  BRA `(.L_x_5) ;  /* 0x0000000000047947 */ /* 0x000fea0003800000 */
.L_x_4:
[----:B-12-4-:R-:W-:Y:S01]  /*0900*/  NOP ;  /* 0x0000000000007918 */ /* 0x016fe20000000000 */
.L_x_5:
[----:B------:R-:W1:Y:S01]  /*0910*/  LDC R2, c[0x0][0x65c] ;  /* 0x00019700ff027b82 */ /* 0x000e620000000800 */
[----:B------:R-:W-:Y:S02]  /*0920*/  IMAD.U32 R8, RZ, RZ, UR8 ;  /* 0x00000008ff087e24 */ /* 0x000fe4000f8e00ff */
[----:B------:R-:W-:Y:S01]  /*0930*/  IMAD.MOV.U32 R9, RZ, RZ, RZ ;  /* 0x000000ffff097224 */ /* 0x000fe200078e00ff */
[----:B-1----:R-:W-:-:S04]  /*0940*/  ISETP.NE.AND P1, PT, R2, 0x1, PT ;  /* 0x000000010200780c */ /* 0x002fc80003f25270 */
[----:B------:R-:W-:-:S09]  /*0950*/  P2R R5, PR, RZ, 0x2 ;  /* 0x00000002ff057803 */ /* 0x000fd20000000000 */
[----:B------:R-:W1:Y:S01]  /*0960*/  @P1 LDC R17, c[0x0][0x10] ;  /* 0x00000400ff111b82 */ /* 0x000e620000000800 */
[----:B------:R-:W-:Y:S02]  /*0970*/  @P1 IMAD.MOV.U32 R5, RZ, RZ, RZ ;  /* 0x000000ffff051224 */ /* 0x000fe400078e00ff */
[----:B------:R-:W-:-:S05]  /*0980*/  @P1 IMAD.MOV.U32 R13, RZ, RZ, RZ ;  /* 0x000000ffff0d1224 */ /* 0x000fca00078e00ff */
[----:B------:R-:W2:Y:S01]  /*0990*/  @!P1 LDC R11, c[0x0][0xc] ;  /* 0x00000300ff0b9b82 */ /* 0x000ea20000000800 */
[----:B-1----:R-:W-:-:S04]  /*09a0*/  @P1 IMAD.WIDE.U32 R16, R17, UR8, R4 ;  /* 0x0000000811101c25 */ /* 0x002fc8000f8e0004 */
[----:B------:R-:W-:Y:S02]  /*09b0*/  @P1 IMAD.IADD R17, R17, 0x1, R13 ;  /* 0x0000000111111824 */ /* 0x000fe400078e020d */
[----:B--2---:R-:W-:-:S04]  /*09c0*/  @!P1 IMAD.WIDE.U32 R8, R4, R11, R8 ;  /* 0x0000000b04089225 */ /* 0x004fc800078e0008 */
[----:B------:R-:W-:Y:S02]  /*09d0*/  @!P1 IMAD.MOV.U32 R16, RZ, RZ, R8 ;  /* 0x000000ffff109224 */ /* 0x000fe400078e0008 */
[----:B------:R-:W-:Y:S01]  /*09e0*/  @!P1 IMAD.MOV.U32 R17, RZ, RZ, R9 ;  /* 0x000000ffff119224 */ /* 0x000fe200078e0009 */
[----:B------:R-:W-:Y:S06]  /*09f0*/  @!P2 BRA `(.L_x_6) ;  /* 0x00000000000ca947 */ /* 0x000fec0003800000 */
[----:B------:R-:W-:Y:S01]  /*0a00*/  UCGABAR_WAIT ;  /* 0x0000000000007dc7 */ /* 0x000fe20008000000 */
[----:B------:R-:W-:Y:S01]  /*0a10*/  CCTL.IVALL ;  /* 0x00000000ff00798f */ /* 0x000fe20002000000 */
[----:B------:R-:W-:Y:S05]  /*0a20*/  BRA `(.L_x_7) ;  /* 0x0000000000047947 */ /* 0x000fea0003800000 */
.L_x_6:
[----:B------:R-:W-:Y:S06]  /*0a30*/  BAR.SYNC.DEFER_BLOCKING 0x0 ;  /* 0x0000000000007b1d */ /* 0x000fec0000010000 */
.L_x_7:
[----:B------:R-:W-:Y:S05]  /*0a40*/  @!P3 BRA `(.L_x_8) ;  /* 0x00000084009cb947 */ /* 0x000fea0003800000 */
[----:B------:R-:W-:-:S13]  /*0a50*/  ISETP.GT.U32.AND P0, PT, R6, 0x1, PT ;  /* 0x000000010600780c */ /* 0x000fda0003f04070 */
[----:B0-----:R-:W-:Y:S05]  /*0a60*/  @P0 EXIT ;  /* 0x000000000000094d */ /* 0x001fea0003800000 */
[----:B------:R-:W-:Y:S01]  /*0a70*/  ULDC.64 UR4, c[0x0][0x650] ;  /* 0x0001940000047ab9 */ /* 0x000fe20000000a00 */
[----:B------:R-:W-:Y:S01]  /*0a80*/  PRMT R0, RZ, 0x7610, R0 ;  /* 0x00007610ff007816 */ /* 0x000fe20000000000 */
[----:B------:R-:W-:Y:S01]  /*0a90*/  IMAD.MOV.U32 R115, RZ, RZ, -0x1 ;  /* 0xffffffffff737424 */ /* 0x000fe200078e00ff */
[----:B------:R-:W-:Y:S01]  /*0aa0*/  ISETP.GE.U32.AND P0, PT, R16, UR4, PT ;  /* 0x0000000410007c0c */ /* 0x000fe2000bf06070 */
[----:B------:R-:W-:Y:S02]  /*0ab0*/  IMAD.MOV.U32 R116, RZ, RZ, -0x1 ;  /* 0xffffffffff747424 */ /* 0x000fe400078e00ff */
[----:B------:R-:W-:Y:S01]  /*0ac0*/  IMAD.MOV.U32 R113, RZ, RZ, -0x1 ;  /* 0xffffffffff717424 */ /* 0x000fe200078e00ff */
[----:B------:R-:W-:-:S13]  /*0ad0*/  ISETP.GE.U32.AND.EX P0, PT, R17, UR5, PT, P0 ;  /* 0x0000000511007c0c */ /* 0x000fda000bf06100 */
[----:B------:R-:W-:Y:S05]  /*0ae0*/  @P0 BRA `(.L_x_9) ;  /* 0x0000000400280947 */ /* 0x000fea0003800000 */
[----:B------:R-:W0:Y:S01]  /*0af0*/  LDC.64 R24, c[0x0][0x628] ;  /* 0x00018a00ff187b82 */ /* 0x000e220000000a00 */
[----:B------:R-:W-:Y:S02]  /*0b00*/  IMAD.MOV.U32 R8, RZ, RZ, R16 ;  /* 0x000000ffff087224 */ /* 0x000fe400078e0010 */
[----:B------:R-:W-:-:S05]  /*0b10*/  IMAD.MOV.U32 R9, RZ, RZ, R17 ;  /* 0x000000ffff097224 */ /* 0x000fca00078e0011 */
[----:B------:R-:W1:Y:S08]  /*0b20*/  LDC R0, c[0x0][0x630] ;  /* 0x00018c00ff007b82 */ /* 0x000e700000000800 */
[----:B------:R-:W2:Y:S01]  /*0b30*/  LDC.64 R26, c[0x0][0x620] ;  /* 0x00018800ff1a7b82 */ /* 0x000ea20000000a00 */
[----:B0-----:R-:W-:-:S04]  /*0b40*/  ISETP.NE.U32.AND P0, PT, R24, RZ, PT ;  /* 0x000000ff1800720c */ /* 0x001fc80003f05070 */
[----:B------:R-:W-:-:S13]  /*0b50*/  ISETP.NE.AND.EX P0, PT, R25, RZ, PT, P0 ;  /* 0x000000ff1900720c */ /* 0x000fda0003f05300 */
[----:B-12---:R-:W-:Y:S05]  /*0b60*/  @!P0 BRA `(.L_x_10) ;  /* 0x0000000000288947 */ /* 0x006fea0003800000 */
[----:B------:R-:W0:Y:S02]  /*0b70*/  LDC R13, c[0x0][0x634] ;  /* 0x00018d00ff0d7b82 */ /* 0x000e240000000800 */
[----:B0-----:R-:W-:-:S05]  /*0b80*/  IADD3 R13, P0, R16, R13, RZ ;  /* 0x0000000d100d7210 */ /* 0x001fca0007f1e0ff */
[----:B------:R-:W-:-:S04]  /*0b90*/  IMAD.X R15, RZ, RZ, R17, P0 ;  /* 0x000000ffff0f7224 */ /* 0x000fc800000e0611 */
[----:B------:R-:W-:-:S04]  /*0ba0*/  IMAD.WIDE.U32 R8, R15, R24, RZ ;  /* 0x000000180f087225 */ /* 0x000fc800078e00ff */
[----:B------:R-:W-:-:S04]  /*0bb0*/  IMAD.WIDE.U32 R10, P0, R13, R25, R8 ;  /* 0x000000190d0a7225 */ /* 0x000fc80007800008 */
[----:B------:R-:W-:-:S04]  /*0bc0*/  IMAD.WIDE.U32 R8, R13, R24, RZ ;  /* 0x000000180d087225 */ /* 0x000fc800078e00ff */
[----:B------:R-:W-:Y:S01]  /*0bd0*/  IMAD.X R13, RZ, RZ, RZ, P0 ;  /* 0x000000ffff0d7224 */ /* 0x000fe200000e06ff */
[----:B------:R-:W-:Y:S01]  /*0be0*/  IADD3 RZ, P0, R9, R10, RZ ;  /* 0x0000000a09ff7210 */ /* 0x000fe20007f1e0ff */
[----:B------:R-:W-:-:S04]  /*0bf0*/  IMAD.MOV.U32 R12, RZ, RZ, R11 ;  /* 0x000000ffff0c7224 */ /* 0x000fc800078e000b */
[----:B------:R-:W-:-:S08]  /*0c00*/  IMAD.WIDE.U32.X R8, R15, R25, R12, P0 ;  /* 0x000000190f087225 */ /* 0x000fd000000e040c */
.L_x_10:
[----:B------:R-:W0:Y:S01]  /*0c10*/  LDC.64 R24, c[0x0][0x640] ;  /* 0x00019000ff187b82 */ /* 0x000e220000000a00 */
[-CC-:B------:R-:W-:Y:S01]  /*0c20*/  SHF.R.U64 R113, R8, R0.reuse, R9.reuse ;  /* 0x0000000008717219 */ /* 0x180fe20000001209 */
[----:B------:R-:W-:Y:S01]  /*0c30*/  IMAD R30, R7, R21, R4 ;  /* 0x00000015071e7224 */ /* 0x000fe200078e0204 */
[----:B------:R-:W-:Y:S01]  /*0c40*/  SHF.R.U32.HI R0, RZ, R0, R9 ;  /* 0x00000000ff007219 */ /* 0x000fe20000011609 */
[----:B------:R-:W-:Y:S01]  /*0c50*/  IMAD.MOV.U32 R21, RZ, RZ, 0x1 ;  /* 0x00000001ff157424 */ /* 0x000fe200078e00ff */
[----:B------:R-:W-:-:S03]  /*0c60*/  IADD3 R5, P0, RZ, -R113, RZ ;  /* 0x80000071ff057210 */ /* 0x000fc60007f1e0ff */
[----:B------:R-:W1:Y:S02]  /*0c70*/  LDC R6, c[0x0][0x618] ;  /* 0x00018600ff067b82 */ /* 0x000e640000000800 */
[----:B------:R-:W-:-:S04]  /*0c80*/  IMAD.X R9, RZ, RZ, ~R0, P0 ;  /* 0x000000ffff097224 */ /* 0x000fc800000e0e00 */
[-C--:B------:R-:W-:Y:S02]  /*0c90*/  IMAD R0, R9, R26.reuse, RZ ;  /* 0x0000001a09007224 */ /* 0x080fe400078e02ff */
[----:B------:R-:W2:Y:S01]  /*0ca0*/  LDC R11, c[0x0][0x608] ;  /* 0x00018200ff0b7b82 */ /* 0x000ea20000000800 */
[----:B------:R-:W-:-:S04]  /*0cb0*/  IMAD.WIDE.U32 R8, R5, R26, R16 ;  /* 0x0000001a05087225 */ /* 0x000fc800078e0010 */
[----:B------:R-:W-:-:S03]  /*0cc0*/  IMAD R5, R5, R27, R0 ;  /* 0x0000001b05057224 */ /* 0x000fc600078e0200 */
[----:B------:R-:W3:Y:S01]  /*0cd0*/  LDC R12, c[0x0][0x658] ;  /* 0x00019600ff0c7b82 */ /* 0x000ee20000000800 */
[----:B0-----:R-:W-:Y:S01]  /*0ce0*/  ISETP.NE.U32.AND P0, PT, R24, RZ, PT ;  /* 0x000000ff1800720c */ /* 0x001fe20003f05070 */
[----:B------:R-:W-:Y:S02]  /*0cf0*/  IMAD.IADD R5, R9, 0x1, R5 ;  /* 0x0000000109057824 */ /* 0x000fe400078e0205 */
[----:B------:R-:W-:Y:S01]  /*0d00*/  IMAD.MOV.U32 R9, RZ, RZ, -0x1 ;  /* 0xffffffffff097424 */ /* 0x000fe200078e00ff */
[----:B------:R-:W-:-:S03]  /*0d10*/  ISETP.NE.AND.EX P0, PT, R25, RZ, PT, P0 ;  /* 0x000000ff1900720c */ /* 0x000fc60003f05300 */
[----:B------:R-:W0:Y:S01]  /*0d20*/  LDC R15, c[0x0][0x600] ;  /* 0x00018000ff0f7b82 */ /* 0x000e220000000800 */
[-CC-:B-1----:R-:W-:Y:S02]  /*0d30*/  SHF.R.U64 R13, R8, R6.reuse, R5.reuse ;  /* 0x00000006080d7219 */ /* 0x182fe40000001205 */
[----:B------:R-:W-:-:S05]  /*0d40*/  SHF.R.U32.HI R0, RZ, R6, R5 ;  /* 0x00000006ff007219 */ /* 0x000fca0000011605 */
[----:B------:R-:W1:Y:S01]  /*0d50*/  LDC R14, c[0x0][0x648] ;  /* 0x00019200ff0e7b82 */ /* 0x000e620000000800 */
[-CC-:B--2---:R-:W-:Y:S02]  /*0d60*/  SHF.R.U64 R27, R13, R11.reuse, R0.reuse ;  /* 0x0000000b0d1b7219 */ /* 0x184fe40000001200 */
[----:B------:R-:W-:-:S05]  /*0d70*/  SHF.R.U32.HI R5, RZ, R11, R0 ;  /* 0x0000000bff057219 */ /* 0x000fca0000011600 */
[----:B------:R-:W2:Y:S01]  /*0d80*/  LDC R20, c[0x0][0x638] ;  /* 0x00018e00ff147b82 */ /* 0x000ea20000000800 */
[-CC-:B---3--:R-:W-:Y:S02]  /*0d90*/  SHF.R.U64 R28, R27, R12.reuse, R5.reuse ;  /* 0x0000000c1b1c7219 */ /* 0x188fe40000001205 */
[-C--:B------:R-:W-:Y:S02]  /*0da0*/  SHF.L.U32 R0, R9, R12.reuse, RZ ;  /* 0x0000000c09007219 */ /* 0x080fe400000006ff */
[----:B------:R-:W-:Y:S01]  /*0db0*/  SHF.R.U32.HI R5, RZ, R12, R5 ;  /* 0x0000000cff057219 */ /* 0x000fe20000011605 */
[----:B------:R-:W-:Y:S01]  /*0dc0*/  IMAD.MOV.U32 R4, RZ, RZ, R28 ;  /* 0x000000ffff047224 */ /* 0x000fe200078e001c */
[----:B------:R-:W-:Y:S01]  /*0dd0*/  LOP3.LUT R10, RZ, R0, RZ, 0x33, !PT ;  /* 0x00000000ff0a7212 */ /* 0x000fe200078e33ff */
[----:B------:R-:W3:Y:S01]  /*0de0*/  LDC R26, c[0x0][0x610] ;  /* 0x00018400ff1a7b82 */ /* 0x000ee20000000800 */
[----:B------:R-:W-:Y:S05]  /*0df0*/  @!P0 BRA `(.L_x_11) ;  /* 0x0000000000288947 */ /* 0x000fea0003800000 */
[----:B------:R-:W4:Y:S02]  /*0e00*/  LDC R9, c[0x0][0x64c] ;  /* 0x00019300ff097b82 */ /* 0x000f240000000800 */
[----:B----4-:R-:W-:-:S05]  /*0e10*/  IADD3 R9, P0, R28, R9, RZ ;  /* 0x000000091c097210 */ /* 0x010fca0007f1e0ff */
        /* <DEDUP_REMOVED lines=8> */
.L_x_11:
[----:B-1----:R-:W-:Y:S01]  /*0ea0*/  SHF.R.U64 R4, R4, R14, R5 ;  /* 0x0000000e04047219 */ /* 0x002fe20000001205 */
[----:B0-----:R-:W-:Y:S01]  /*0eb0*/  VIADD R6, R15, 0xffffffff ;  /* 0xffffffff0f067836 */ /* 0x001fe20000000000 */
[----:B------:R-:W-:Y:S02]  /*0ec0*/  SHF.L.U32 R0, R21, R12, RZ ;  /* 0x0000000c15007219 */ /* 0x000fe400000006ff */
[----:B------:R-:W-:Y:S01]  /*0ed0*/  LOP3.LUT R5, R27, R10, RZ, 0xc0, !PT ;  /* 0x0000000a1b057212 */ /* 0x000fe200078ec0ff */
[----:B------:R-:W-:Y:S01]  /*0ee0*/  IMAD.MOV R7, RZ, RZ, -R4 ;  /* 0x000000ffff077224 */ /* 0x000fe200078e0a04 */
[----:B------:R-:W-:Y:S02]  /*0ef0*/  SEL R3, R3, R30, !P1 ;  /* 0x0000001e03037207 */ /* 0x000fe40004800000 */
[----:B------:R-:W-:Y:S01]  /*0f00*/  LOP3.LUT R6, R13, R6, RZ, 0xc0, !PT ;  /* 0x000000060d067212 */ /* 0x000fe200078ec0ff */
[----:B------:R-:W-:Y:S02]  /*0f10*/  IMAD R4, R0, R4, R5 ;  /* 0x0000000400047224 */ /* 0x000fe400078e0205 */
[----:B--2---:R-:W-:-:S02]  /*0f20*/  IMAD R0, R7, R20, R28 ;  /* 0x0000001407007224 */ /* 0x004fc400078e021c */
[----:B---3--:R-:W-:Y:S02]  /*0f30*/  IMAD R3, R4, R26, R3 ;  /* 0x0000001a04037224 */ /* 0x008fe400078e0203 */
[----:B------:R-:W-:Y:S02]  /*0f40*/  IMAD.MOV.U32 R5, RZ, RZ, 0x1 ;  /* 0x00000001ff057424 */ /* 0x000fe400078e00ff */
[----:B------:R-:W-:-:S03]  /*0f50*/  IMAD R4, R0, R15, R6 ;  /* 0x0000000f00047224 */ /* 0x000fc600078e0206 */
[----:B------:R-:W-:Y:S02]  /*0f60*/  PRMT R0, R5, 0x7610, R0 ;  /* 0x0000761005007816 */ /* 0x000fe40000000000 */
[----:B------:R-:W-:Y:S02]  /*0f70*/  SEL R116, R4, R3, !P1 ;  /* 0x0000000304747207 */ /* 0x000fe40004800000 */
[----:B------:R-:W-:-:S07]  /*0f80*/  SEL R115, R3, R4, !P1 ;  /* 0x0000000403737207 */ /* 0x000fce0004800000 */
.L_x_9:
[----:B------:R-:W-:-:S08]  /*0f90*/  NOP ;  /* 0x0000000000007918 */ /* 0x000fd00000000000 */
[----:B------:R-:W0:Y:S02]  /*0fa0*/  USETMAXREG.TRY_ALLOC.CTAPOOL UP0, 0xe8 ;  /* 0x000000e8000079c8 */ /* 0x000e240008000600 */
[----:B0-----:R-:W-:-:S13]  /*0fb0*/  PLOP3.LUT P0, PT, PT, PT, UP0, 0x80, 0x0 ;  /* 0x000000000000781c */ /* 0x001fda0003f0f008 */
[----:B------:R-:W-:Y:S05]  /*0fc0*/  @!P0 BRA `(.L_x_9) ;  /* 0xfffffffc00f08947 */ /* 0x000fea000383ffff */
[----:B------:R-:W-:Y:S01]  /*0fd0*/  ULDC.64 UR4, c[0x0][0x598] ;  /* 0x0001660000047ab9 */ /* 0x000fe20000000a00 */
[----:B------:R-:W-:Y:S01]  /*0fe0*/  ULDC.64 UR44, c[0x0][0x208] ;  /* 0x00008200002c7ab9 */ /* 0x000fe20000000a00 */
[----:B------:R-:W-:-:S04]  /*0ff0*/  ISETP.NE.U32.AND P0, PT, RZ, UR4, PT ;  /* 0x00000004ff007c0c */ /* 0x000fc8000bf05070 */
[----:B------:R-:W-:-:S13]  /*1000*/  ISETP.NE.AND.EX P0, PT, RZ, UR5, PT, P0 ;  /* 0x00000005ff007c0c */ /* 0x000fda000bf05300 */
[----:B------:R-:W-:Y:S05]  /*1010*/  @!P0 BRA `(.L_x_12) ;  /* 0x00000000001c8947 */ /* 0x000fea0003800000 */
[----:B------:R-:W0:Y:S02]  /*1020*/  LDC.64 R4, c[0x0][0x598] ;  /* 0x00016600ff047b82 */ /* 0x000e240000000a00 */
[----:B0-----:R-:W2:Y:S02]  /*1030*/  LDG.E.64 R4, desc[UR44][R4.64] ;  /* 0x0000002c04047981 */ /* 0x001ea4000c1e1b00 */
[----:B--2---:R-:W-:-:S04]  /*1040*/  ISETP.NE.U32.AND P0, PT, R4, RZ, PT ;  /* 0x000000ff0400720c */ /* 0x004fc80003f05070 */
[----:B------:R-:W-:-:S13]  /*1050*/  ISETP.NE.AND.EX P0, PT, R5, RZ, PT, P0 ;  /* 0x000000ff0500720c */ /* 0x000fda0003f05300 */
[----:B------:R-:W-:Y:S05]  /*1060*/  @!P0 BRA `(.L_x_12) ;  /* 0x0000000000088947 */ /* 0x000fea0003800000 */
[----:B------:R0:W5:Y:S01]  /*1070*/  LD.E R112, desc[UR44][R4.64] ;  /* 0x0000002c04707980 */ /* 0x000162000c101900 */
[----:B------:R-:W-:Y:S05]  /*1080*/  BRA `(.L_x_13) ;  /* 0x0000000000247947 */ /* 0x000fea0003800000 */
.L_x_12:
[----:B------:R-:W-:Y:S02]  /*1090*/  ULDC.64 UR4, c[0x0][0x588] ;  /* 0x0001620000047ab9 */ /* 0x000fe40000000a00 */
[----:B------:R-:W-:-:S04]  /*10a0*/  ISETP.NE.U32.AND P0, PT, RZ, UR4, PT ;  /* 0x00000004ff007c0c */ /* 0x000fc8000bf05070 */
[----:B------:R-:W-:-:S13]  /*10b0*/  ISETP.NE.AND.EX P0, PT, RZ, UR5, PT, P0 ;  /* 0x00000005ff007c0c */ /* 0x000fda000bf05300 */
[----:B------:R-:W-:Y:S05]  /*10c0*/  @!P0 BRA `(.L_x_14) ;  /* 0x00000000000c8947 */ /* 0x000fea0003800000 */
[----:B------:R-:W0:Y:S02]  /*10d0*/  LDC.64 R4, c[0x0][0x588] ;  /* 0x00016200ff047b82 */ /* 0x000e240000000a00 */
[----:B0-----:R1:W5:Y:S01]  /*10e0*/  LDG.E R112, desc[UR44][R4.64] ;  /* 0x0000002c04707981 */ /* 0x001362000c1e1900 */
[----:B------:R-:W-:Y:S05]  /*10f0*/  BRA `(.L_x_13) ;  /* 0x0000000000087947 */ /* 0x000fea0003800000 */
.L_x_14:
[----:B------:R-:W-:Y:S02]  /*1100*/  ULDC UR4, c[0x0][0x580] ;  /* 0x0001600000047ab9 */ /* 0x000fe40000000800 */
[----:B------:R-:W-:-:S07]  /*1110*/  IMAD.U32 R112, RZ, RZ, UR4 ;  /* 0x00000004ff707e24 */ /* 0x000fce000f8e00ff */
.L_x_13:
[----:B------:R-:W-:Y:S02]  /*1120*/  ULDC.64 UR4, c[0x0][0x5a0] ;  /* 0x0001680000047ab9 */ /* 0x000fe40000000a00 */
[----:B------:R-:W-:-:S04]  /*1130*/  ISETP.NE.U32.AND P0, PT, RZ, UR4, PT ;  /* 0x00000004ff007c0c */ /* 0x000fc8000bf05070 */
[----:B------:R-:W-:-:S13]  /*1140*/  ISETP.NE.AND.EX P0, PT, RZ, UR5, PT, P0 ;  /* 0x00000005ff007c0c */ /* 0x000fda000bf05300 */
[----:B------:R-:W-:Y:S05]  /*1150*/  @!P0 BRA `(.L_x_15) ;  /* 0x00000000001c8947 */ /* 0x000fea0003800000 */
[----:B01----:R-:W0:Y:S02]  /*1160*/  LDC.64 R4, c[0x0][0x5a0] ;  /* 0x00016800ff047b82 */ /* 0x003e240000000a00 */
[----:B0-----:R-:W2:Y:S02]  /*1170*/  LDG.E.64 R4, desc[UR44][R4.64] ;  /* 0x0000002c04047981 */ /* 0x001ea4000c1e1b00 */
[----:B--2---:R-:W-:-:S04]  /*1180*/  ISETP.NE.U32.AND P0, PT, R4, RZ, PT ;  /* 0x000000ff0400720c */ /* 0x004fc80003f05070 */
[----:B------:R-:W-:-:S13]  /*1190*/  ISETP.NE.AND.EX P0, PT, R5, RZ, PT, P0 ;  /* 0x000000ff0500720c */ /* 0x000fda0003f05300 */
[----:B------:R-:W-:Y:S05]  /*11a0*/  @!P0 BRA `(.L_x_15) ;  /* 0x0000000000088947 */ /* 0x000fea0003800000 */
[----:B------:R0:W5:Y:S01]  /*11b0*/  LD.E R114, desc[UR44][R4.64] ;  /* 0x0000002c04727980 */ /* 0x000162000c101900 */
[----:B------:R-:W-:Y:S05]  /*11c0*/  BRA `(.L_x_16) ;  /* 0x0000000000247947 */ /* 0x000fea0003800000 */
.L_x_15:
[----:B------:R-:W-:Y:S02]  /*11d0*/  ULDC.64 UR4, c[0x0][0x590] ;  /* 0x0001640000047ab9 */ /* 0x000fe40000000a00 */
[----:B------:R-:W-:-:S04]  /*11e0*/  ISETP.NE.U32.AND P0, PT, RZ, UR4, PT ;  /* 0x00000004ff007c0c */ /* 0x000fc8000bf05070 */
[----:B------:R-:W-:-:S13]  /*11f0*/  ISETP.NE.AND.EX P0, PT, RZ, UR5, PT, P0 ;  /* 0x00000005ff007c0c */ /* 0x000fda000bf05300 */
[----:B------:R-:W-:Y:S05]  /*1200*/  @!P0 BRA `(.L_x_17) ;  /* 0x00000000000c8947 */ /* 0x000fea0003800000 */
[----:B01----:R-:W0:Y:S02]  /*1210*/  LDC.64 R4, c[0x0][0x590] ;  /* 0x00016400ff047b82 */ /* 0x003e240000000a00 */
[----:B0-----:R1:W5:Y:S01]  /*1220*/  LDG.E R114, desc[UR44][R4.64] ;  /* 0x0000002c04727981 */ /* 0x001362000c1e1900 */
[----:B------:R-:W-:Y:S05]  /*1230*/  BRA `(.L_x_16) ;  /* 0x0000000000087947 */ /* 0x000fea0003800000 */
.L_x_17:
[----:B------:R-:W-:Y:S02]  /*1240*/  ULDC UR4, c[0x0][0x584] ;  /* 0x0001610000047ab9 */ /* 0x000fe40000000800 */
[----:B------:R-:W-:-:S07]  /*1250*/  IMAD.U32 R114, RZ, RZ, UR4 ;  /* 0x00000004ff727e24 */ /* 0x000fce000f8e00ff */
.L_x_16:
[----:B------:R-:W-:-:S13]  /*1260*/  LOP3.LUT P0, RZ, R0, 0xff, RZ, 0xc0, !PT ;  /* 0x000000ff00ff7812 */ /* 0x000fda000780c0ff */
[----:B------:R-:W-:Y:S05]  /*1270*/  @!P0 EXIT ;  /* 0x000000000000894d */ /* 0x000fea0003800000 */
[----:B------:R-:W-:Y:S01]  /*1280*/  ULDC UR4, c[0x0][0x28c] ;  /* 0x0000a30000047ab9 */ /* 0x000fe20000000800 */
[----:B------:R-:W-:Y:S01]  /*1290*/  LOP3.LUT R118, R19, 0x1, RZ, 0xfc, !PT ;  /* 0x0000000113767812 */ /* 0x000fe200078efcff */
[----:B------:R-:W-:Y:S01]  /*12a0*/  UIADD3 UR4, UR4, 0x1f, URZ ;  /* 0x0000001f04047890 */ /* 0x000fe2000fffe03f */
[----:B------:R-:W-:Y:S01]  /*12b0*/  UMOV UR36, URZ ;  /* 0x0000003f00247c82 */ /* 0x000fe20008000000 */
[----:B------:R-:W-:Y:S02]  /*12c0*/  UMOV UR37, URZ ;  /* 0x0000003f00257c82 */ /* 0x000fe40008000000 */
[----:B------:R-:W-:-:S04]  /*12d0*/  USHF.R.S32.HI UR5, URZ, 0x1f, UR4 ;  /* 0x0000001f3f057899 */ /* 0x000fc80008011404 */
[----:B------:R-:W-:-:S04]  /*12e0*/  ULEA.HI UR5, UR5, UR4, URZ, 0x5 ;  /* 0x0000000405057291 */ /* 0x000fc8000f8f283f */
[----:B------:R-:W-:-:S12]  /*12f0*/  USHF.R.S32.HI UR38, URZ, 0x5, UR5 ;  /* 0x000000053f267899 */ /* 0x000fd80008011405 */
.L_x_211:
[----:B------:R-:W-:Y:S01]  /*1300*/  LOP3.LUT R0, R18, 0x80, RZ, 0xc0, !PT ;  /* 0x0000008012007812 */ /* 0x000fe200078ec0ff */
[----:B--2---:R-:W2:Y:S01]  /*1310*/  S2UR UR6, SR_CgaCtaId ;  /* 0x00000000000679c3 */ /* 0x004ea20000008800 */
[----:B------:R-:W-:Y:S02]  /*1320*/  UMOV UR39, 0x400 ;  /* 0x0000040000277882 */ /* 0x000fe40000000000 */
[----:B------:R-:W-:-:S06]  /*1330*/  SHF.R.U32.HI R0, RZ, 0x7, R0 ;  /* 0x00000007ff007819 */ /* 0x000fcc0000011600 */
[----:B---3--:R-:W3:Y:S01]  /*1340*/  SHFL.IDX PT, R0, R0, RZ, 0x1f ;  /* 0x00001fff00007589 */ /* 0x008ee200000e0000 */
[----:B--2---:R-:W-:Y:S01]  /*1350*/  ULEA UR39, UR6, UR39, 0x18 ;  /* 0x0000002706277291 */ /* 0x004fe2000f8ec03f */
[----:B---3--:R-:W-:-:S13]  /*1360*/  R2UR UR4, R0 ;  /* 0x00000000000472ca */ /* 0x008fda00000e0000 */
[----:B------:R-:W-:-:S04]  /*1370*/  ULEA.HI UR5, UR4, UR4, URZ, 0x1 ;  /* 0x0000000404057291 */ /* 0x000fc8000f8f083f */
[----:B------:R-:W-:-:S04]  /*1380*/  ULOP3.LUT UR5, UR5, 0xffffe, URZ, 0xc0, !UPT ;  /* 0x000ffffe05057892 */ /* 0x000fc8000f8ec03f */
[----:B------:R-:W-:-:S03]  /*1390*/  UIADD3 UR5, UR4, -UR5, URZ ;  /* 0x8000000504057290 */ /* 0x000fc6000fffe03f */
[----:B------:R-:W-:Y:S01]  /*13a0*/  ULDC UR4, c[0x0][0x28c] ;  /* 0x0000a30000047ab9 */ /* 0x000fe20000000800 */
[----:B------:R-:W-:Y:S01]  /*13b0*/  ULEA UR5, UR5, UR39, 0xc ;  /* 0x0000002705057291 */ /* 0x000fe2000f8e603f */
[----:B------:R-:W-:-:S03]  /*13c0*/  ISETP.LT.AND P0, PT, RZ, UR4, PT ;  /* 0x00000004ff007c0c */ /* 0x000fc6000bf01270 */
[----:B------:R-:W-:-:S04]  /*13d0*/  UIADD3 UR5, UR5, 0x180, URZ ;  /* 0x0000018005057890 */ /* 0x000fc8000fffe03f */
[----:B------:R-:W-:-:S04]  /*13e0*/  USHF.R.U32.HI UR5, URZ, 0x4, UR5 ;  /* 0x000000043f057899 */ /* 0x000fc80008011605 */
[----:B------:R-:W-:Y:S02]  /*13f0*/  ULOP3.LUT UR40, UR5, 0x3fff, URZ, 0xc0, !UPT ;  /* 0x00003fff05287892 */ /* 0x000fe4000f8ec03f */
[----:B-1--45:R-:W-:Y:S10]  /*1400*/  @P0 BRA `(.L_x_18) ;  /* 0x0000000000400947 */ /* 0x032ff40003800000 */
[----:B------:R-:W-:Y:S01]  /*1410*/  MOV R0, 0x0 ;  /* 0x0000000000007802 */ /* 0x000fe20000000f00 */
[----:B------:R-:W-:Y:S01]  /*1420*/  ULDC.64 UR4, c[0x4][0x68] ;  /* 0x01001a0000047ab9 */ /* 0x000fe20000000a00 */
[----:B------:R-:W-:Y:S01]  /*1430*/  ULDC.64 UR6, c[0x4][0x8] ;  /* 0x0100020000067ab9 */ /* 0x000fe20000000a00 */
[----:B01----:R-:W-:Y:S01]  /*1440*/  IMAD.U32 R4, RZ, RZ, UR4 ;  /* 0x00000004ff047e24 */ /* 0x003fe2000f8e00ff */
[----:B------:R0:W1:Y:S01]  /*1450*/  LDC.64 R14, c[0x4][R0] ;  /* 0x01000000000e7b82 */ /* 0x0000620000000a00 */
[----:B------:R-:W-:Y:S01]  /*1460*/  IMAD.U32 R5, RZ, RZ, UR5 ;  /* 0x00000005ff057e24 */ /* 0x000fe2000f8e00ff */
[----:B------:R-:W-:Y:S01]  /*1470*/  ULDC.64 UR4, c[0x4][0x70] ;  /* 0x01001c0000047ab9 */ /* 0x000fe20000000a00 */
[----:B------:R-:W-:Y:S02]  /*1480*/  IMAD.U32 R10, RZ, RZ, UR6 ;  /* 0x00000006ff0a7e24 */ /* 0x000fe4000f8e00ff */
[----:B------:R-:W-:Y:S02]  /*1490*/  IMAD.U32 R6, RZ, RZ, UR4 ;  /* 0x00000004ff067e24 */ /* 0x000fe4000f8e00ff */
[----:B------:R-:W-:-:S02]  /*14a0*/  IMAD.U32 R7, RZ, RZ, UR5 ;  /* 0x00000005ff077e24 */ /* 0x000fc4000f8e00ff */
[----:B------:R-:W-:Y:S02]  /*14b0*/  IMAD.U32 R11, RZ, RZ, UR7 ;  /* 0x00000007ff0b7e24 */ /* 0x000fe4000f8e00ff */
[----:B------:R-:W-:Y:S02]  /*14c0*/  IMAD.MOV.U32 R8, RZ, RZ, 0x1e1 ;  /* 0x000001e1ff087424 */ /* 0x000fe400078e00ff */
[----:B------:R-:W-:Y:S02]  /*14d0*/  IMAD.MOV.U32 R12, RZ, RZ, 0x1 ;  /* 0x00000001ff0c7424 */ /* 0x000fe400078e00ff */
[----:B0-----:R-:W-:-:S07]  /*14e0*/  IMAD.MOV.U32 R13, RZ, RZ, RZ ;  /* 0x000000ffff0d7224 */ /* 0x001fce00078e00ff */
[----:B------:R-:W-:-:S07]  /*14f0*/  LEPC R20, `(.L_x_18) ;  /* 0x000000001014794e */ /* 0x000fce0000000000 */
[----:B-1---5:R-:W-:Y:S05]  /*1500*/  CALL.ABS.NOINC R14 ;  /* 0x000000000e007343 */ /* 0x022fea0003c00000 */
.L_x_18:
[----:B------:R-:W-:-:S13]  /*1510*/  ISETP.NE.AND P0, PT, R118, 0x3, PT ;  /* 0x000000037600780c */ /* 0x000fda0003f05270 */
[----:B------:R-:W-:Y:S05]  /*1520*/  @!P0 BRA `(.L_x_19) ;  /* 0x0000000000048947 */ /* 0x000fea0003800000 */
[----:B------:R-:W-:Y:S01]  /*1530*/  BPT.TRAP 0x1 ;  /* 0x000000040000795c */ /* 0x000fe20000300000 */
.L_x_19:
[----:B------:R-:W-:Y:S02]  /*1540*/  IMAD.U32 R3, RZ, RZ, UR37 ;  /* 0x00000025ff037e24 */ /* 0x000fe4000f8e00ff */
[----:B------:R-:W-:-:S03]  /*1550*/  IMAD.U32 R0, RZ, RZ, UR36 ;  /* 0x00000024ff007e24 */ /* 0x000fc6000f8e00ff */
[----:B------:R-:W-:Y:S02]  /*1560*/  LEA R3, R3, UR39, 0x3 ;  /* 0x0000002703037c11 */ /* 0x000fe4000f8e18ff */
[----:B------:R-:W-:-:S04]  /*1570*/  SHF.L.U32 R0, R0, 0x1f, RZ ;  /* 0x0000001f00007819 */ /* 0x000fc800000006ff */
[----:B------:R2:W3:Y:S01]  /*1580*/  SYNCS.PHASECHK.TRANS64.TRYWAIT P1, [R3+URZ], R0 ;  /* 0x00000000030075a7 */ /* 0x0004e2000802017f */
[----:B------:R-:W-:Y:S05]  /*1590*/  @!P0 BRA `(.L_x_20) ;  /* 0x0000000000048947 */ /* 0x000fea0003800000 */
[----:B------:R-:W-:Y:S01]  /*15a0*/  BPT.TRAP 0x1 ;  /* 0x000000040000795c */ /* 0x000fe20000300000 */
.L_x_20:
[----:B---3--:R-:W-:Y:S05]  /*15b0*/  @P1 BRA `(.L_x_21) ;  /* 0x0000000000081947 */ /* 0x008fea0003800000 */
[----:B------:R-:W3:Y:S02]  /*15c0*/  SYNCS.PHASECHK.TRANS64.TRYWAIT P1, [R3+URZ], R0 ;  /* 0x00000000030075a7 */ /* 0x000ee4000802017f */
[----:B---3--:R-:W-:Y:S05]  /*15d0*/  @!P1 BRA `(.L_x_22) ;  /* 0x0000009400189947 */ /* 0x008fea0003800000 */
.L_x_21:
[----:B------:R-:W-:-:S04]  /*15e0*/  UISETP.LT.AND UP0, UPT, UR38, 0x1, UPT ;  /* 0x000000012600788c */ /* 0x000fc8000bf01270 */
[----:B------:R-:W-:-:S06]  /*15f0*/  USEL UR4, UR38, 0x1, UP0 ;  /* 0x0000000126047887 */ /* 0x000fcc0008000000 */
[----:B--23--:R-:W-:Y:S01]  /*1600*/  IMAD.U32 R0, RZ, RZ, UR4 ;  /* 0x00000004ff007e24 */ /* 0x00cfe2000f8e00ff */
[----:B------:R-:W-:Y:S05]  /*1610*/  WARPSYNC.ALL ;  /* 0x0000000000007948 */ /* 0x000fea0003800000 */
[----:B------:R-:W-:-:S04]  /*1620*/  IADD3 R0, -R0, UR38, RZ ;  /* 0x0000002600007c10 */ /* 0x000fc8000fffe1ff */
[----:B------:R-:W-:Y:S01]  /*1630*/  ISETP.GE.AND P1, PT, R0, 0x1, PT ;  /* 0x000000010000780c */ /* 0x000fe20003f26270 */
[----:B------:R-:W-:Y:S01]  /*1640*/  UIADD3 UR5, UR39, 0x16180, URZ ;  /* 0x0001618027057890 */ /* 0x000fe2000fffe03f */
[----:B------:R-:W-:Y:S01]  /*1650*/  WARPGROUP.ARRIVE ;  /* 0x00000000000079c5 */ /* 0x000fe20000000000 */
[----:B------:R-:W-:Y:S02]  /*1660*/  ULOP3.LUT UR4, UR40, 0x10000, URZ, 0xfc, !UPT ;  /* 0x0001000028047892 */ /* 0x000fe4000f8efc3f */
[----:B------:R-:W-:Y:S02]  /*1670*/  USHF.R.U32.HI UR5, URZ, 0x4, UR5 ;  /* 0x000000043f057899 */ /* 0x000fe40008011605 */
[----:B------:R-:W-:Y:S02]  /*1680*/  ULEA UR46, UR37, UR4, 0x9 ;  /* 0x00000004252e7291 */ /* 0x000fe4000f8e483f */
[----:B------:R-:W-:Y:S01]  /*1690*/  ULOP3.LUT UR5, UR5, 0x3fff, URZ, 0xc0, !UPT ;  /* 0x00003fff05057892 */ /* 0x000fe2000f8ec03f */
[----:B------:R-:W-:Y:S01]  /*16a0*/  UMOV UR9, 0x80000020 ;  /* 0x8000002000097882 */ /* 0x000fe20000000000 */
[----:B------:R-:W-:-:S02]  /*16b0*/  UMOV UR11, 0x80000020 ;  /* 0x80000020000b7882 */ /* 0x000fc40000000000 */
[----:B------:R-:W-:Y:S01]  /*16c0*/  ULOP3.LUT UR5, UR5, 0x10000, URZ, 0xfc, !UPT ;  /* 0x0001000005057892 */ /* 0x000fe2000f8efc3f */
[----:B------:R-:W-:Y:S01]  /*16d0*/  UMOV UR8, UR46 ;  /* 0x0000002e00087c82 */ /* 0x000fe20008000000 */
[----:B------:R-:W-:Y:S02]  /*16e0*/  UMOV UR13, UR9 ;  /* 0x00000009000d7c82 */ /* 0x000fe40008000000 */
[----:B------:R-:W-:Y:S01]  /*16f0*/  UIMAD UR6, UR37, 0x2c0, UR5 ;  /* 0x000002c0250678a4 */ /* 0x000fe2000f8e0205 */
[----:B------:R-:W-:Y:S01]  /*1700*/  UMOV UR12, UR8 ;  /* 0x00000008000c7c82 */ /* 0x000fe20008000000 */
[----:B------:R-:W-:Y:S02]  /*1710*/  UMOV UR15, 0x80000020 ;  /* 0x80000020000f7882 */ /* 0x000fe40000000000 */
[----:B------:R-:W-:Y:S02]  /*1720*/  UIADD3 UR7, UR6, 0x40, URZ ;  /* 0x0000004006077890 */ /* 0x000fe4000fffe03f */
[----:B------:R-:W-:-:S02]  /*1730*/  UIADD3 UR14, UR6, 0x80, URZ ;  /* 0x00000080060e7890 */ /* 0x000fc4000fffe03f */
[----:B------:R-:W-:Y:S01]  /*1740*/  UMOV UR10, UR6 ;  /* 0x00000006000a7c82 */ /* 0x000fe20008000000 */
[----:B------:R-:W-:Y:S01]  /*1750*/  UIADD3 UR18, UR6, 0xc0, URZ ;  /* 0x000000c006127890 */ /* 0x000fe2000fffe03f */
[----:B------:R-:W-:Y:S01]  /*1760*/  HGMMA.64x16x16.F32 R104, gdesc[UR8], RZ, !UPT, gsb0 ;  /* 0x00200000086879f0 */ /* 0x000fe2000c0008ff */
[----:B------:R-:W-:Y:S01]  /*1770*/  UMOV UR10, UR7 ;  /* 0x00000007000a7c82 */ /* 0x000fe20008000000 */
[----:B------:R-:W-:Y:S01]  /*1780*/  UMOV UR11, 0x80000020 ;  /* 0x80000020000b7882 */ /* 0x000fe20000000000 */
[----:B------:R-:W-:Y:S01]  /*1790*/  UMOV UR16, UR8 ;  /* 0x0000000800107c82 */ /* 0x000fe20008000000 */
[----:B------:R-:W-:Y:S01]  /*17a0*/  UMOV UR17, UR9 ;  /* 0x0000000900117c82 */ /* 0x000fe20008000000 */
[----:B------:R-:W-:Y:S01]  /*17b0*/  UMOV UR19, 0x80000020 ;  /* 0x8000002000137882 */ /* 0x000fe20000000000 */
[----:B------:R-:W-:Y:S01]  /*17c0*/  UIADD3 UR22, UR6, 0x100, URZ ;  /* 0x0000010006167890 */ /* 0x000fe2000fffe03f */
        /* <DEDUP_REMOVED lines=20> */
[----:B------:R-:W-:-:S02]  /*1910*/  WARPGROUP.DEPBAR.LE gsb0, 0x0 ;  /* 0x00008000000079c5 */ /* 0x000fc40000010000 */
[----:B------:R-:W-:-:S06]  /*1920*/  WARPGROUP.ARRIVE ;  /* 0x00000000000079c5 */ /* 0x000fcc0000000000 */
[----:B------:R-:W-:Y:S01]  /*1930*/  HGMMA.64x16x16.F32 R96, gdesc[UR8], RZ, !UPT, gsb0 ;  /* 0x00200000086079f0 */ /* 0x000fe2000c0008ff */
[----:B------:R-:W-:Y:S01]  /*1940*/  UIADD3 UR10, UR6, 0x240, URZ ;  /* 0x00000240060a7890 */ /* 0x000fe2000fffe03f */
[----:B------:R-:W-:Y:S01]  /*1950*/  UMOV UR11, 0x80000020 ;  /* 0x80000020000b7882 */ /* 0x000fe20000000000 */
[----:B------:R-:W-:Y:S02]  /*1960*/  WARPGROUP.DEPBAR.LE gsb0, 0x0 ;  /* 0x00008000000079c5 */ /* 0x000fe40000010000 */
        /* <DEDUP_REMOVED lines=37> */
[----:B------:R-:W-:Y:S01]  /*1bc0*/  UMOV UR10, UR7 ;  /* 0x00000007000a7c82 */ /* 0x000fe20008000000 */
[----:B------:R-:W-:Y:S01]  /*1bd0*/  UMOV UR11, 0x80000020 ;  /* 0x80000020000b7882 */ /* 0x000fe20000000000 */
[----:B------:R-:W-:Y:S01]  /*1be0*/  UIADD3 UR7, UR6, 0x42, URZ ;  /* 0x0000004206077890 */ /* 0x000fe2000fffe03f */
[----:B------:R-:W-:Y:S02]  /*1bf0*/  WARPGROUP.DEPBAR.LE gsb0, 0x0 ;  /* 0x00008000000079c5 */ /* 0x000fe40000010000 */
[----:B------:R-:W-:-:S06]  /*1c00*/  WARPGROUP.ARRIVE ;  /* 0x00000000000079c5 */ /* 0x000fcc0000000000 */
[----:B------:R-:W-:Y:S01]  /*1c10*/  HGMMA.64x16x16.F32 R24, gdesc[UR8], RZ, !UPT, gsb0 ;  /* 0x00200000081879f0 */ /* 0x000fe2000c0008ff */
[----:B------:R-:W-:Y:S02]  /*1c20*/  UIADD3 UR8, UR46, 0x2, URZ ;  /* 0x000000022e087890 */ /* 0x000fe4000fffe03f */
[----:B------:R-:W-:Y:S01]  /*1c30*/  UIADD3 UR10, UR6, 0x2, URZ ;  /* 0x00000002060a7890 */ /* 0x000fe2000fffe03f */
[----:B------:R-:W-:Y:S01]  /*1c40*/  UMOV UR9, 0x80000020 ;  /* 0x8000002000097882 */ /* 0x000fe20000000000 */
[----:B------:R-:W-:Y:S01]  /*1c50*/  UMOV UR11, 0x80000020 ;  /* 0x80000020000b7882 */ /* 0x000fe20000000000 */
[----:B------:R-:W-:Y:S02]  /*1c60*/  UMOV UR13, UR9 ;  /* 0x00000009000d7c82 */ /* 0x000fe40008000000 */
[----:B------:R-:W-:Y:S01]  /*1c70*/  UMOV UR12, UR8 ;  /* 0x00000008000c7c82 */ /* 0x000fe20008000000 */
        /* <DEDUP_REMOVED lines=12> */
[----:B------:R-:W-:-:S02]  /*1d40*/  WARPGROUP.DEPBAR.LE gsb0, 0x0 ;  /* 0x00008000000079c5 */ /* 0x000fc40000010000 */
[----:B------:R-:W-:-:S06]  /*1d50*/  WARPGROUP.ARRIVE ;  /* 0x00000000000079c5 */ /* 0x000fcc0000000000 */
[----:B------:R-:W-:Y:S01]  /*1d60*/  HGMMA.64x16x16.F32 R104, gdesc[UR8], R104, gsb0 ;  /* 0x00200000086879f0 */ /* 0x000fe20008000868 */
[----:B------:R-:W-:Y:S01]  /*1d70*/  UMOV UR10, UR7 ;  /* 0x00000007000a7c82 */ /* 0x000fe20008000000 */
[----:B------:R-:W-:Y:S01]  /*1d80*/  UMOV UR11, 0x80000020 ;  /* 0x80000020000b7882 */ /* 0x000fe20000000000 */
[----:B------:R-:W-:Y:S02]  /*1d90*/  WARPGROUP.DEPBAR.LE gsb0, 0x0 ;  /* 0x00008000000079c5 */ /* 0x000fe40000010000 */
[----:B------:R-:W-:-:S06]  /*1da0*/  WARPGROUP.ARRIVE ;  /* 0x00000000000079c5 */ /* 0x000fcc0000000000 */
[----:B------:R-:W-:Y:S01]  /*1db0*/  HGMMA.64x16x16.F32 R96, gdesc[UR8], R96, gsb0 ;  /* 0x00200000086079f0 */ /* 0x000fe20008000860 */
[----:B------:R-:W-:Y:S01]  /*1dc0*/  UIADD3 UR10, UR6, 0x242, URZ ;  /* 0x00000242060a7890 */ /* 0x000fe2000fffe03f */
[----:B------:R-:W-:Y:S01]  /*1dd0*/  UMOV UR11, 0x80000020 ;  /* 0x80000020000b7882 */ /* 0x000fe20000000000 */
[----:B------:R-:W-:Y:S01]  /*1de0*/  UIADD3 UR6, UR6, 0x282, URZ ;  /* 0x0000028206067890 */ /* 0x000fe2000fffe03f */
[----:B------:R-:W-:Y:S02]  /*1df0*/  WARPGROUP.DEPBAR.LE gsb0, 0x0 ;  /* 0x00008000000079c5 */ /* 0x000fe40000010000 */
[----:B------:R-:W-:-:S06]  /*1e00*/  WARPGROUP.ARRIVE ;  /* 0x00000000000079c5 */ /* 0x000fcc0000000000 */
[----:B------:R-:W-:Y:S03]  /*1e10*/  HGMMA.64x16x16.F32 R88, gdesc[UR12], R88, gsb0 ;  /* 0x002000000c5879f0 */ /* 0x000fe60008000858 */
        /* <DEDUP_REMOVED lines=20> */
[----:B------:R-:W-:Y:S01]  /*1f60*/  HGMMA.64x16x16.F32 R32, gdesc[UR8], R32, gsb0 ;  /* 0x00200000082079f0 */ /* 0x000fe20008000820 */
[----:B------:R-:W-:Y:S01]  /*1f70*/  UMOV UR10, UR6 ;  /* 0x00000006000a7c82 */ /* 0x000fe20008000000 */
[----:B------:R-:W-:Y:S01]  /*1f80*/  UMOV UR11, 0x80000020 ;  /* 0x80000020000b7882 */ /* 0x000fe20000000000 */
[----:B------:R-:W-:Y:S02]  /*1f90*/  WARPGROUP.DEPBAR.LE gsb0, 0x0 ;  /* 0x00008000000079c5 */ /* 0x000fe40000010000 */
[----:B------:R-:W-:-:S06]  /*1fa0*/  WARPGROUP.ARRIVE ;  /* 0x00000000000079c5 */ /* 0x000fcc0000000000 */
[----:B------:R-:W-:Y:S03]  /*1fb0*/  HGMMA.64x16x16.F32 R24, gdesc[UR8], R24, gsb0 ;  /* 0x00200000081879f0 */ /* 0x000fe60008000818 */
[----:B------:R-:W-:Y:S02]  /*1fc0*/  WARPGROUP.DEPBAR.LE gsb0, 0x0 ;  /* 0x00008000000079c5 */ /* 0x000fe40000010000 */
[----:B------:R-:W-:Y:S05]  /*1fd0*/  @!P1 BRA `(.L_x_23) ;  /* 0x0000000800bc9947 */ /* 0x000fea0003800000 */
[----:B------:R-:W-:Y:S01]  /*1fe0*/  UIADD3 UR6, UR37, 0x1, URZ ;  /* 0x0000000125067890 */ /* 0x000fe2000fffe03f */
[----:B------:R-:W-:Y:S02]  /*1ff0*/  IMAD.MOV.U32 R3, RZ, RZ, R0 ;  /* 0x000000ffff037224 */ /* 0x000fe400078e0000 */
[----:B01----:R-:W-:Y:S01]  /*2000*/  IMAD.U32 R4, RZ, RZ, UR37 ;  /* 0x00000025ff047e24 */ /* 0x003fe2000f8e00ff */
[----:B------:R-:W-:-:S04]  /*2010*/  UISETP.NE.AND UP0, UPT, UR6, 0xb, UPT ;  /* 0x0000000b0600788c */ /* 0x000fc8000bf05270 */
[----:B------:R-:W-:Y:S02]  /*2020*/  USEL UR7, URZ, 0x1, UP0 ;  /* 0x000000013f077887 */ /* 0x000fe40008000000 */
[----:B------:R-:W-:Y:S02]  /*2030*/  USEL UR6, UR6, URZ, UP0 ;  /* 0x0000003f06067287 */ /* 0x000fe40008000000 */
[----:B------:R-:W-:-:S06]  /*2040*/  ULOP3.LUT UR7, UR36, UR7, URZ, 0x3c, !UPT ;  /* 0x0000000724077292 */ /* 0x000fcc000f8e3c3f */
[----:B------:R-:W-:-:S07]  /*2050*/  IMAD.U32 R7, RZ, RZ, UR7 ;  /* 0x00000007ff077e24 */ /* 0x000fce000f8e00ff */
.L_x_30:
[----:B------:R-:W-:Y:S05]  /*2060*/  @!P0 BRA `(.L_x_24) ;  /* 0x0000000000048947 */ /* 0x000fea0003800000 */
[----:B------:R-:W-:Y:S01]  /*2070*/  BPT.TRAP 0x1 ;  /* 0x000000040000795c */ /* 0x000fe20000300000 */
.L_x_24:
[----:B------:R-:W-:Y:S01]  /*2080*/  ULEA UR7, UR6, UR39, 0x3 ;  /* 0x0000002706077291 */ /* 0x000fe2000f8e183f */
[----:B------:R-:W-:-:S08]  /*2090*/  SHF.L.U32 R5, R7, 0x1f, RZ ;  /* 0x0000001f07057819 */ /* 0x000fd000000006ff */
[----:B------:R0:W1:Y:S01]  /*20a0*/  SYNCS.PHASECHK.TRANS64.TRYWAIT P1, [UR7], R5 ;  /* 0x00000005ff0075a7 */ /* 0x0000620008020147 */
[----:B------:R-:W-:Y:S05]  /*20b0*/  @!P0 BRA `(.L_x_25) ;  /* 0x0000000000048947 */ /* 0x000fea0003800000 */
[----:B------:R-:W-:Y:S01]  /*20c0*/  BPT.TRAP 0x1 ;  /* 0x000000040000795c */ /* 0x000fe20000300000 */
.L_x_25:
[----:B-1----:R-:W-:Y:S05]  /*20d0*/  @P1 BRA `(.L_x_26) ;  /* 0x0000000000081947 */ /* 0x002fea0003800000 */
[----:B------:R-:W1:Y:S02]  /*20e0*/  SYNCS.PHASECHK.TRANS64.TRYWAIT P1, [UR7], R5 ;  /* 0x00000005ff0075a7 */ /* 0x000e640008020147 */
[----:B-1----:R-:W-:Y:S05]  /*20f0*/  @!P1 BRA `(.L_x_27) ;  /* 0x0000008800649947 */ /* 0x002fea0003800000 */
.L_x_26:
[----:B------:R-:W-:Y:S01]  /*2100*/  ULEA UR10, UR6, UR4, 0x9 ;  /* 0x00000004060a7291 */ /* 0x000fe2000f8e483f */
[----:B------:R-:W-:Y:S01]  /*2110*/  WARPGROUP.ARRIVE ;  /* 0x00000000000079c5 */ /* 0x000fe20000000000 */
[----:B------:R-:W-:Y:S01]  /*2120*/  UIMAD UR8, UR6, 0x2c0, UR5 ;  /* 0x000002c0060878a4 */ /* 0x000fe2000f8e0205 */
[----:B------:R-:W-:Y:S01]  /*2130*/  UMOV UR13, 0x80000020 ;  /* 0x80000020000d7882 */ /* 0x000fe20000000000 */
[----:B------:R-:W-:Y:S02]  /*2140*/  UMOV UR15, 0x80000020 ;  /* 0x80000020000f7882 */ /* 0x000fe40000000000 */
[----:B------:R-:W-:Y:S01]  /*2150*/  UIADD3 UR7, UR8, 0x40, URZ ;  /* 0x0000004008077890 */ /* 0x000fe2000fffe03f */
[----:B------:R-:W-:Y:S02]  /*2160*/  UMOV UR12, UR10 ;  /* 0x0000000a000c7c82 */ /* 0x000fe40008000000 */
[----:B------:R-:W-:Y:S01]  /*2170*/  UMOV UR14, UR8 ;  /* 0x00000008000e7c82 */ /* 0x000fe20008000000 */
[----:B------:R-:W-:Y:S01]  /*2180*/  UIADD3 UR9, UR8, 0x80, URZ ;  /* 0x0000008008097890 */ /* 0x000fe2000fffe03f */
[----:B------:R-:W-:Y:S01]  /*2190*/  HGMMA.64x16x16.F32 R104, gdesc[UR12], R104, gsb0 ;  /* 0x002000000c6879f0 */ /* 0x000fe20008000868 */
[----:B------:R-:W-:Y:S01]  /*21a0*/  UMOV UR15, 0x80000020 ;  /* 0x80000020000f7882 */ /* 0x000fe20000000000 */
[----:B------:R-:W-:Y:S01]  /*21b0*/  UMOV UR14, UR7 ;  /* 0x00000007000e7c82 */ /* 0x000fe20008000000 */
[----:B------:R-:W-:-:S02]  /*21c0*/  UIADD3 UR11, UR8, 0xc0, URZ ;  /* 0x000000c0080b7890 */ /* 0x000fc4000fffe03f */
[----:B------:R-:W-:Y:S01]  /*21d0*/  UIADD3 UR7, UR8, 0x100, URZ ;  /* 0x0000010008077890 */ /* 0x000fe2000fffe03f */
[----:B------:R-:W-:Y:S02]  /*21e0*/  WARPGROUP.DEPBAR.LE gsb0, 0x0 ;  /* 0x00008000000079c5 */ /* 0x000fe40000010000 */
[----:B------:R-:W-:-:S06]  /*21f0*/  WARPGROUP.ARRIVE ;  /* 0x00000000000079c5 */ /* 0x000fcc0000000000 */
[----:B------:R-:W-:Y:S01]  /*2200*/  HGMMA.64x16x16.F32 R96, gdesc[UR12], R96, gsb0 ;  /* 0x002000000c6079f0 */ /* 0x000fe20008000860 */
[----:B------:R-:W-:Y:S01]  /*2210*/  UMOV UR14, UR9 ;  /* 0x00000009000e7c82 */ /* 0x000fe20008000000 */
[----:B------:R-:W-:Y:S01]  /*2220*/  UMOV UR15, 0x80000020 ;  /* 0x80000020000f7882 */ /* 0x000fe20000000000 */
        /* <DEDUP_REMOVED lines=51> */
[----:B------:R-:W-:Y:S02]  /*2560*/  UIADD3 UR12, UR10, 0x2, URZ ;  /* 0x000000020a0c7890 */ /* 0x000fe4000fffe03f */
[----:B------:R-:W-:Y:S01]  /*2570*/  UIADD3 UR14, UR8, 0x2, URZ ;  /* 0x00000002080e7890 */ /* 0x000fe2000fffe03f */
[----:B------:R-:W-:Y:S01]  /*2580*/  UMOV UR13, 0x80000020 ;  /* 0x80000020000d7882 */ /* 0x000fe20000000000 */
        /* <DEDUP_REMOVED lines=37> */
[----:B------:R-:W-:Y:S02]  /*27e0*/  UIADD3 UR10, UR8, 0x242, URZ ;  /* 0x00000242080a7890 */ /* 0x000fe4000fffe03f */
        /* <DEDUP_REMOVED lines=26> */
[----:B------:R-:W-:Y:S01]  /*2990*/  BPT.TRAP 0x1 ;  /* 0x000000040000795c */ /* 0x000fe20000300000 */
.L_x_28:
[----:B------:R-:W-:-:S13]  /*29a0*/  ISETP.NE.AND P1, PT, R23, RZ, PT ;  /* 0x000000ff1700720c */ /* 0x000fda0003f25270 */
[----:B01----:R-:W-:-:S05]  /*29b0*/  @P1 LEA R5, R4, UR39, 0x3 ;  /* 0x0000002704051c11 */ /* 0x003fca000f8e18ff */
[----:B------:R-:W-:-:S05]  /*29c0*/  @P1 VIADD R5, R5, 0x58 ;  /* 0x0000005805051836 */ /* 0x000fca0000000000 */
[----:B------:R-:W-:-:S04]  /*29d0*/  @P1 PRMT R5, R22, 0x654, R5 ;  /* 0x0000065416051816 */ /* 0x000fc80000000005 */
[----:B------:R0:W-:Y:S01]  /*29e0*/  @P1 SYNCS.ARRIVE.TRANS64.RED.A1T0 RZ, [R5+URZ], RZ ;  /* 0x000000ff05ff19a7 */ /* 0x0001e2000810043f */
[----:B------:R-:W-:-:S13]  /*29f0*/  ISETP.GT.U32.AND P1, PT, R19, 0x1, PT ;  /* 0x000000011300780c */ /* 0x000fda0003f24070 */
[----:B0-----:R-:W-:Y:S05]  /*2a00*/  @P1 BRA `(.L_x_29) ;  /* 0x0000000000041947 */ /* 0x001fea0003800000 */
[----:B------:R-:W-:Y:S01]  /*2a10*/  BPT.TRAP 0x1 ;  /* 0x000000040000795c */ /* 0x000fe20000300000 */
.L_x_29:
[----:B------:R-:W-:Y:S01]  /*2a20*/  UIADD3 UR6, UR6, 0x1, URZ ;  /* 0x0000000106067890 */ /* 0x000fe2000fffe03f */
[C---:B------:R-:W-:Y:S01]  /*2a30*/  ISETP.GT.AND P2, PT, R3.reuse, 0x1, PT ;  /* 0x000000010300780c */ /* 0x040fe20003f44270 */
[----:B------:R-:W-:Y:S02]  /*2a40*/  VIADD R4, R4, 0x1 ;  /* 0x0000000104047836 */ /* 0x000fe40000000000 */
[----:B------:R-:W-:Y:S01]  /*2a50*/  UISETP.NE.AND UP0, UPT, UR6, 0xb, UPT ;  /* 0x0000000b0600788c */ /* 0x000fe2000bf05270 */
[----:B------:R-:W-:Y:S02]  /*2a60*/  VIADD R3, R3, 0xffffffff ;  /* 0xffffffff03037836 */ /* 0x000fe40000000000 */
[C---:B------:R-:W-:Y:S01]  /*2a70*/  ISETP.NE.AND P1, PT, R4.reuse, 0xb, PT ;  /* 0x0000000b0400780c */ /* 0x040fe20003f25270 */
[----:B------:R-:W-:Y:S02]  /*2a80*/  USEL UR7, URZ, 0x1, UP0 ;  /* 0x000000013f077887 */ /* 0x000fe40008000000 */
[----:B------:R-:W-:Y:S01]  /*2a90*/  USEL UR6, UR6, URZ, UP0 ;  /* 0x0000003f06067287 */ /* 0x000fe20008000000 */
[----:B------:R-:W-:-:S03]  /*2aa0*/  SEL R4, R4, RZ, P1 ;  /* 0x000000ff04047207 */ /* 0x000fc60000800000 */
[----:B------:R-:W-:Y:S01]  /*2ab0*/  LOP3.LUT R7, R7, UR7, RZ, 0x3c, !PT ;  /* 0x0000000707077c12 */ /* 0x000fe2000f8e3cff */
[----:B------:R-:W-:Y:S07]  /*2ac0*/  @P2 BRA `(.L_x_30) ;  /* 0xfffffff400642947 */ /* 0x000fee000383ffff */
.L_x_23:
[----:B------:R-:W2:Y:S02]  /*2ad0*/  LDC R3, c[0x0][0x28c] ;  /* 0x0000a300ff037b82 */ /* 0x000ea40000000800 */
[----:B--2---:R-:W-:-:S13]  /*2ae0*/  ISETP.GE.AND P1, PT, R3, 0x1, PT ;  /* 0x000000010300780c */ /* 0x004fda0003f26270 */
[----:B------:R-:W-:Y:S05]  /*2af0*/  @!P1 BRA `(.L_x_31) ;  /* 0x0000000000389947 */ /* 0x000fea0003800000 */
[----:B------:R-:W-:Y:S05]  /*2b00*/  @!P0 BRA `(.L_x_32) ;  /* 0x0000000000048947 */ /* 0x000fea0003800000 */
[----:B------:R-:W-:Y:S01]  /*2b10*/  BPT.TRAP 0x1 ;  /* 0x000000040000795c */ /* 0x000fe20000300000 */
.L_x_32:
[----:B------:R-:W-:-:S13]  /*2b20*/  ISETP.NE.AND P0, PT, R23, RZ, PT ;  /* 0x000000ff1700720c */ /* 0x000fda0003f05270 */
[----:B------:R-:W-:-:S04]  /*2b30*/  @P0 VIADD R0, R0, UR37 ;  /* 0x0000002500000c36 */ /* 0x000fc80008000000 */
[----:B01----:R-:W-:-:S05]  /*2b40*/  @P0 IMAD.WIDE.U32 R4, R0, -0x45d1745d, RZ ;  /* 0xba2e8ba300040825 */ /* 0x003fca00078e00ff */
[----:B------:R-:W-:-:S05]  /*2b50*/  @P0 SHF.R.U32.HI R5, RZ, 0x3, R5 ;  /* 0x00000003ff050819 */ /* 0x000fca0000011605 */
[----:B------:R-:W-:-:S05]  /*2b60*/  @P0 IMAD R0, R5, -0xb, R0 ;  /* 0xfffffff505000824 */ /* 0x000fca00078e0200 */
[----:B------:R-:W-:-:S05]  /*2b70*/  @P0 LEA R0, R0, UR39, 0x3 ;  /* 0x0000002700000c11 */ /* 0x000fca000f8e18ff */
[----:B------:R-:W-:-:S05]  /*2b80*/  @P0 VIADD R3, R0, 0x58 ;  /* 0x0000005800030836 */ /* 0x000fca0000000000 */
[----:B------:R-:W-:-:S04]  /*2b90*/  @P0 PRMT R3, R22, 0x654, R3 ;  /* 0x0000065416030816 */ /* 0x000fc80000000003 */
[----:B------:R2:W-:Y:S01]  /*2ba0*/  @P0 SYNCS.ARRIVE.TRANS64.RED.A1T0 RZ, [R3+URZ], RZ ;  /* 0x000000ff03ff09a7 */ /* 0x0005e2000810043f */
[----:B------:R-:W-:-:S13]  /*2bb0*/  ISETP.GT.U32.AND P0, PT, R19, 0x1, PT ;  /* 0x000000011300780c */ /* 0x000fda0003f04070 */
[----:B--2---:R-:W-:Y:S05]  /*2bc0*/  @P0 BRA `(.L_x_31) ;  /* 0x0000000000040947 */ /* 0x004fea0003800000 */
[----:B------:R-:W-:Y:S01]  /*2bd0*/  BPT.TRAP 0x1 ;  /* 0x000000040000795c */ /* 0x000fe20000300000 */
.L_x_31:
[----:B------:R-:W2:Y:S01]  /*2be0*/  LDC R7, c[0x0][0x288] ;  /* 0x0000a200ff077b82 */ /* 0x000ea20000000800 */
[--C-:B------:R-:W-:Y:S01]  /*2bf0*/  SHF.R.U32.HI R0, RZ, 0x2, R18.reuse ;  /* 0x00000002ff007819 */ /* 0x100fe20000011612 */
[----:B------:R-:W-:Y:S01]  /*2c00*/  IMAD R9, R116, 0xb0, RZ ;  /* 0x000000b074097824 */ /* 0x000fe200078e02ff */
[----:B01----:R-:W-:Y:S01]  /*2c10*/  SHF.R.U32.HI R5, RZ, 0x7, R18 ;  /* 0x00000007ff057819 */ /* 0x003fe20000011612 */
[----:B------:R-:W-:Y:S01]  /*2c20*/  UIADD3 UR37, UR38, UR37, URZ ;  /* 0x0000002526257290 */ /* 0x000fe2000fffe03f */
[----:B------:R-:W-:Y:S01]  /*2c30*/  LOP3.LUT R3, R0, 0x7, RZ, 0xc0, !PT ;  /* 0x0000000700037812 */ /* 0x000fe200078ec0ff */
[----:B------:R-:W-:Y:S01]  /*2c40*/  IMAD.SHL.U32 R15, R115, 0x80, RZ ;  /* 0x00000080730f7824 */ /* 0x000fe200078e00ff */
[C---:B------:R-:W-:Y:S01]  /*2c50*/  LOP3.LUT R4, R18.reuse, 0x60, RZ, 0xc0, !PT ;  /* 0x0000006012047812 */ /* 0x040fe200078ec0ff */
[----:B------:R-:W-:Y:S01]  /*2c60*/  UISETP.GT.U32.AND UP0, UPT, UR37, 0xa, UPT ;  /* 0x0000000a2500788c */ /* 0x000fe2000bf04070 */
[----:B------:R-:W-:Y:S01]  /*2c70*/  LOP3.LUT R0, R5, 0x1, RZ, 0xc0, !PT ;  /* 0x0000000105007812 */ /* 0x000fe200078ec0ff */
[C---:B------:R-:W-:Y:S01]  /*2c80*/  IMAD.SHL.U32 R12, R18.reuse, 0x2, RZ ;  /* 0x00000002120c7824 */ /* 0x040fe200078e00ff */
[----:B------:R-:W-:Y:S01]  /*2c90*/  SHF.R.U32.HI R6, RZ, 0x1, R4 ;  /* 0x00000001ff067819 */ /* 0x000fe20000011604 */
[----:B------:R-:W-:Y:S01]  /*2ca0*/  ULDC UR7, c[0x0][0x284] ;  /* 0x0000a10000077ab9 */ /* 0x000fe20000000800 */
[----:B------:R-:W-:Y:S01]  /*2cb0*/  LOP3.LUT R4, R18, 0x3, RZ, 0xc0, !PT ;  /* 0x0000000312047812 */ /* 0x000fe200078ec0ff */
[----:B------:R-:W-:Y:S01]  /*2cc0*/  IMAD.SHL.U32 R8, R0, 0x40, RZ ;  /* 0x0000004000087824 */ /* 0x000fe200078e00ff */
[----:B------:R-:W-:Y:S01]  /*2cd0*/  UISETP.LT.U32.AND UP0, UPT, UR38, 0xb, UP0 ;  /* 0x0000000b2600788c */ /* 0x000fe20008701070 */
[----:B------:R-:W-:Y:S01]  /*2ce0*/  SHF.R.S32.HI R21, RZ, 0x1f, R113 ;  /* 0x0000001fff157819 */ /* 0x000fe20000011471 */
[----:B------:R-:W-:Y:S01]  /*2cf0*/  UISETP.GE.U32.AND UP1, UPT, UR38, 0xb, UPT ;  /* 0x0000000b2600788c */ /* 0x000fe2000bf26070 */
[--C-:B------:R-:W-:Y:S01]  /*2d00*/  IADD3 R5, RZ, -R6, -R3.reuse ;  /* 0x80000006ff057210 */ /* 0x100fe20007ffe803 */
[----:B------:R-:W-:Y:S01]  /*2d10*/  ULDC.64 UR8, c[0x0][0x5d0] ;  /* 0x0001740000087ab9 */ /* 0x000fe20000000a00 */
[C---:B------:R-:W-:Y:S01]  /*2d20*/  LOP3.LUT R12, R9.reuse, 0x6, R12, 0xf8, !PT ;  /* 0x00000006090c7812 */ /* 0x040fe200078ef80c */
[----:B------:R-:W-:Y:S01]  /*2d30*/  UIMAD.WIDE.U32 UR4, UR37, -0x45d1745d, URZ ;  /* 0xba2e8ba3250478a5 */ /* 0x000fe2000f8e003f */
[----:B------:R-:W-:Y:S01]  /*2d40*/  LOP3.LUT R3, R8, 0x40, R3, 0xe2, !PT ;  /* 0x0000004008037812 */ /* 0x000fe200078ee203 */
[----:B------:R-:W-:Y:S01]  /*2d50*/  USEL UR6, URZ, 0x1, !UP0 ;  /* 0x000000013f067887 */ /* 0x000fe2000c000000 */
[----:B--2---:R-:W-:Y:S01]  /*2d60*/  ISETP.GE.AND P0, PT, R9, R7, PT ;  /* 0x000000070900720c */ /* 0x004fe20003f06270 */
[----:B------:R-:W-:Y:S01]  /*2d70*/  IMAD R8, R4, -0x2, R7 ;  /* 0xfffffffe04087824 */ /* 0x000fe200078e0207 */
[----:B------:R-:W-:Y:S01]  /*2d80*/  SHF.R.S32.HI R13, RZ, 0x1f, R12 ;  /* 0x0000001fff0d7819 */ /* 0x000fe2000001140c */
[----:B------:R-:W-:Y:S01]  /*2d90*/  IMAD R4, R21, UR8, RZ ;  /* 0x0000000815047c24 */ /* 0x000fe2000f8e02ff */
[----:B------:R-:W-:Y:S01]  /*2da0*/  ISETP.GE.OR P0, PT, R15, UR7, P0 ;  /* 0x000000070f007c0c */ /* 0x000fe20008706670 */
[----:B------:R-:W-:Y:S01]  /*2db0*/  IMAD.WIDE R10, R115, 0x80, RZ ;  /* 0x00000080730a7825 */ /* 0x000fe200078e02ff */
[----:B------:R-:W-:-:S02]  /*2dc0*/  USHF.R.U32.HI UR4, URZ, 0x3, UR5 ;  /* 0x000000033f047899 */ /* 0x000fc40008011605 */
[----:B------:R-:W-:Y:S01]  /*2dd0*/  ULOP3.LUT UR36, UR36, UR6, URZ, 0x3c, !UPT ;  /* 0x0000000624247292 */ /* 0x000fe2000f8e3c3f */
[----:B------:R-:W-:Y:S01]  /*2de0*/  IMAD R0, R0, -0x40, R5 ;  /* 0xffffffc000007824 */ /* 0x000fe200078e0205 */
[----:B------:R-:W-:Y:S01]  /*2df0*/  LOP3.LUT R129, R10, R3, R6, 0xfe, !PT ;  /* 0x000000030a817212 */ /* 0x000fe200078efe06 */
[C---:B------:R-:W-:Y:S01]  /*2e00*/  IMAD R7, R113.reuse, UR9, R4 ;  /* 0x0000000971077c24 */ /* 0x040fe2000f8e0204 */
[----:B------:R-:W-:Y:S01]  /*2e10*/  UIMAD UR37, UR4, -0xb, UR37 ;  /* 0xfffffff5042578a4 */ /* 0x000fe2000f8e0225 */
[----:B------:R-:W-:Y:S01]  /*2e20*/  IMAD.WIDE.U32 R4, R113, UR8, R12 ;  /* 0x0000000871047c25 */ /* 0x000fe2000f8e000c */
[----:B------:R-:W-:Y:S01]  /*2e30*/  @UP1 ULOP3.LUT UR36, UR36, 0x1, UR4, 0x78, !UPT ;  /* 0x0000000124241892 */ /* 0x000fe2000f8e7804 */
[----:B------:R-:W-:Y:S02]  /*2e40*/  IADD3 R3, -R15, UR7, R0 ;  /* 0x000000070f037c10 */ /* 0x000fe4000fffe100 */
[----:B------:R-:W-:Y:S02]  /*2e50*/  IMAD.IADD R7, R5, 0x1, R7 ;  /* 0x0000000105077824 */ /* 0x000fe400078e0207 */
[----:B------:R-:W-:-:S02]  /*2e60*/  IMAD.IADD R8, R8, 0x1, -R9 ;  /* 0x0000000108087824 */ /* 0x000fc400078e0a09 */
[----:B------:R-:W-:Y:S02]  /*2e70*/  IMAD.MOV.U32 R0, RZ, RZ, -0x1 ;  /* 0xffffffffff007424 */ /* 0x000fe400078e00ff */
[----:B------:R-:W-:Y:S01]  /*2e80*/  IMAD.MOV.U32 R6, RZ, RZ, R4 ;  /* 0x000000ffff067224 */ /* 0x000fe200078e0004 */
[----:B------:R-:W-:Y:S06]  /*2e90*/  @P0 BRA `(.L_x_33) ;  /* 0x0000005800dc0947 */ /* 0x000fec0003800000 */
[----:B------:R-:W0:Y:S01]  /*2ea0*/  LDC.64 R4, c[0x0][0x5c8] ;  /* 0x00017200ff047b82 */ /* 0x000e220000000a00 */
[----:B-----5:R-:W-:Y:S01]  /*2eb0*/  FSETP.NEU.AND P0, PT, R114, RZ, PT ;  /* 0x000000ff7200720b */ /* 0x020fe20003f0d000 */
[----:B------:R-:W-:Y:S01]  /*2ec0*/  BSSY B0, `(.L_x_33) ;  /* 0x00005b4000007945 */ /* 0x000fe20003800000 */
[----:B------:R-:W-:-:S04]  /*2ed0*/  ISETP.GT.AND P1, PT, R8, RZ, PT ;  /* 0x000000ff0800720c */ /* 0x000fc80003f24270 */
[----:B------:R-:W-:Y:S01]  /*2ee0*/  ISETP.GT.AND P2, PT, R3, RZ, P1 ;  /* 0x000000ff0300720c */ /* 0x000fe20000f44270 */
[-C--:B0-----:R-:W-:Y:S02]  /*2ef0*/  IMAD R14, R11, R4.reuse, RZ ;  /* 0x000000040b0e7224 */ /* 0x081fe400078e02ff */
[----:B------:R-:W-:-:S04]  /*2f00*/  IMAD.WIDE.U32 R6, R129, R4, R6 ;  /* 0x0000000481067225 */ /* 0x000fc800078e0006 */
[----:B------:R-:W-:-:S04]  /*2f10*/  IMAD R9, R129, R5, R14 ;  /* 0x0000000581097224 */ /* 0x000fc800078e020e */
[----:B------:R-:W-:Y:S01]  /*2f20*/  IMAD.IADD R115, R7, 0x1, R9 ;  /* 0x0000000107737824 */ /* 0x000fe200078e0209 */
[----:B------:R-:W-:Y:S06]  /*2f30*/  @!P0 BRA `(.L_x_34) ;  /* 0x0000003c00188947 */ /* 0x000fec0003800000 */
[----:B------:R-:W0:Y:S01]  /*2f40*/  LDC.64 R122, c[0x0][0x5b8] ;  /* 0x00016e00ff7a7b82 */ /* 0x000e220000000a00 */
[----:B------:R-:W-:-:S07]  /*2f50*/  ULDC.64 UR4, c[0x0][0x5c0] ;  /* 0x0001700000047ab9 */ /* 0x000fce0000000a00 */
[----:B------:R-:W1:Y:S08]  /*2f60*/  LDC.64 R124, c[0x0][0x5b0] ;  /* 0x00016c00ff7c7b82 */ /* 0x000e700000000a00 */
[----:B------:R-:W2:Y:S01]  /*2f70*/  LDC.64 R126, c[0x0][0x5a8] ;  /* 0x00016a00ff7e7b82 */ /* 0x000ea20000000a00 */
[-C--:B0-----:R-:W-:Y:S02]  /*2f80*/  IMAD R10, R21, R122.reuse, RZ ;  /* 0x0000007a150a7224 */ /* 0x081fe400078e02ff */
[----:B------:R-:W-:-:S04]  /*2f90*/  IMAD.WIDE.U32 R120, R113, R122, R12 ;  /* 0x0000007a71787225 */ /* 0x000fc800078e000c */
[----:B------:R-:W-:Y:S02]  /*2fa0*/  IMAD R119, R113, R123, R10 ;  /* 0x0000007b71777224 */ /* 0x000fe400078e020a */
[-C--:B-1----:R-:W-:Y:S02]  /*2fb0*/  IMAD R10, R11, R124.reuse, RZ ;  /* 0x0000007c0b0a7224 */ /* 0x082fe400078e02ff */
[----:B------:R-:W-:Y:S02]  /*2fc0*/  IMAD.IADD R15, R121, 0x1, R119 ;  /* 0x00000001790f7824 */ /* 0x000fe400078e0277 */
[----:B------:R-:W-:Y:S02]  /*2fd0*/  IMAD.MOV.U32 R14, RZ, RZ, R120 ;  /* 0x000000ffff0e7224 */ /* 0x000fe400078e0078 */
[C---:B------:R-:W-:Y:S02]  /*2fe0*/  IMAD R123, R129.reuse, R125, R10 ;  /* 0x0000007d817b7224 */ /* 0x040fe400078e020a */
[----:B------:R-:W-:-:S04]  /*2ff0*/  IMAD.WIDE.U32 R10, R129, R124, R14 ;  /* 0x0000007c810a7225 */ /* 0x000fc800078e000e */
[----:B------:R-:W-:Y:S01]  /*3000*/  IMAD.IADD R7, R11, 0x1, R123 ;  /* 0x000000010b077824 */ /* 0x000fe200078e027b */
[----:B--2---:R-:W-:-:S04]  /*3010*/  LEA R20, P0, R10, R126, 0x1 ;  /* 0x0000007e0a147211 */ /* 0x004fc800078008ff */
[----:B------:R-:W-:-:S05]  /*3020*/  LEA.HI.X R21, R10, R127, R7, 0x1, P0 ;  /* 0x0000007f0a157211 */ /* 0x000fca00000f0c07 */
[----:B------:R-:W2:Y:S01]  /*3030*/  @P2 LDG.E.LTC128B.U16 R9, desc[UR44][R20.64] ;  /* 0x0000002c14092981 */ /* 0x000ea2000c1e1520 */
[C---:B------:R-:W-:Y:S01]  /*3040*/  LEA R10, P0, R6.reuse, UR4, 0x1 ;  /* 0x00000004060a7c11 */ /* 0x040fe2000f8008ff */
[----:B------:R-:W-:Y:S01]  /*3050*/  IMAD.WIDE.U32 R116, R129, R124, R12 ;  /* 0x0000007c81747225 */ /* 0x000fe200078e000c */
[----:B------:R-:W-:Y:S02]  /*3060*/  BSSY B1, `(.L_x_35) ;  /* 0x0000013000017945 */ /* 0x000fe40003800000 */
[----:B------:R-:W-:Y:S01]  /*3070*/  LEA.HI.X R11, R6, UR5, R115, 0x1, P0 ;  /* 0x00000005060b7c11 */ /* 0x000fe200080f0c73 */
[----:B------:R-:W-:Y:S01]  /*3080*/  IMAD.IADD R117, R123, 0x1, R117 ;  /* 0x000000017b757824 */ /* 0x000fe200078e0275 */
[----:B------:R-:W-:Y:S01]  /*3090*/  ISETP.GT.AND P0, PT, R8, 0x1, PT ;  /* 0x000000010800780c */ /* 0x000fe20003f04270 */
[----:B------:R-:W-:-:S03]  /*30a0*/  IMAD.WIDE.U32 R116, R113, R122, R116 ;  /* 0x0000007a71747225 */ /* 0x000fc600078e0074 */
[----:B------:R-:W-:Y:S02]  /*30b0*/  ISETP.GT.AND P3, PT, R3, RZ, P0 ;  /* 0x000000ff0300720c */ /* 0x000fe40000764270 */
[----:B------:R-:W-:Y:S01]  /*30c0*/  LEA R6, P4, R116, R126, 0x1 ;  /* 0x0000007e74067211 */ /* 0x000fe200078808ff */
[----:B--2---:R-:W-:-:S05]  /*30d0*/  HADD2.F32 R7, -RZ, R9.H0_H0 ;  /* 0x20000009ff077230 */ /* 0x004fca0000004100 */
[----:B------:R-:W-:-:S04]  /*30e0*/  FMUL R7, R7, R114 ;  /* 0x0000007207077220 */ /* 0x000fc80000400000 */
[----:B------:R-:W-:-:S05]  /*30f0*/  FFMA R7, R104, R112, R7 ;  /* 0x0000007068077223 */ /* 0x000fca0000000007 */
[----:B------:R-:W-:Y:S01]  /*3100*/  F2FP.F16.F32.PACK_AB R20, RZ, R7 ;  /* 0x00000007ff14723e */ /* 0x000fe200000000ff */
[----:B------:R-:W-:-:S03]  /*3110*/  IMAD.IADD R7, R119, 0x1, R117 ;  /* 0x0000000177077824 */ /* 0x000fc600078e0275 */
[----:B------:R-:W-:Y:S01]  /*3120*/  PRMT R21, R20, 0x7610, R21 ;  /* 0x0000761014157816 */ /* 0x000fe20000000015 */
[----:B------:R-:W-:Y:S01]  /*3130*/  IMAD.SHL.U32 R20, R124, 0x8, RZ ;  /* 0x000000087c147824 */ /* 0x000fe200078e00ff */
[----:B------:R-:W-:-:S03]  /*3140*/  LEA.HI.X R7, R116, R127, R7, 0x1, P4 ;  /* 0x0000007f74077211 */ /* 0x000fc600020f0c07 */
[----:B------:R0:W-:Y:S02]  /*3150*/  @P2 STG.E.U16 desc[UR44][R10.64], R21 ;  /* 0x000000150a002986 */ /* 0x0001e4000c10152c */
[----:B0-----:R-:W-:Y:S01]  /*3160*/  SHF.L.U64.HI R21, R124, 0x3, R125 ;  /* 0x000000037c157819 */ /* 0x001fe2000001027d */
[----:B------:R-:W-:Y:S06]  /*3170*/  @!P3 BRA `(.L_x_36) ;  /* 0x000000000004b947 */ /* 0x000fec0003800000 */
[----:B------:R0:W5:Y:S02]  /*3180*/  LDG.E.LTC128B.U16 R9, desc[UR44][R6.64+0x2] ;  /* 0x0000022c06097981 */ /* 0x000164000c1e1520 */
.L_x_36:
[----:B------:R-:W-:Y:S05]  /*3190*/  BSYNC B1 ;  /* 0x0000000000017941 */ /* 0x000fea0003800000 */
.L_x_35:
[----:B-----5:R-:W-:Y:S01]  /*31a0*/  HADD2.F32 R115, -RZ, R9.H0_H0 ;  /* 0x20000009ff737230 */ /* 0x020fe20000004100 */
[----:B------:R-:W-:Y:S01]  /*31b0*/  ISETP.GT.AND P1, PT, R3, 0x8, P1 ;  /* 0x000000080300780c */ /* 0x000fe20000f24270 */
[----:B------:R-:W-:Y:S01]  /*31c0*/  IMAD.WIDE.U32 R20, R129, R124, R20 ;  /* 0x0000007c81147225 */ /* 0x000fe200078e0014 */
[----:B------:R-:W-:-:S03]  /*31d0*/  PRMT R104, R9, 0x7610, R104 ;  /* 0x0000761009687816 */ /* 0x000fc60000000068 */
[----:B------:R-:W-:Y:S01]  /*31e0*/  FMUL R14, R115, R114 ;  /* 0x00000072730e7220 */ /* 0x000fe20000400000 */
[----:B------:R-:W-:Y:S01]  /*31f0*/  IMAD.IADD R123, R123, 0x1, R21 ;  /* 0x000000017b7b7824 */ /* 0x000fe200078e0215 */
[----:B------:R-:W-:Y:S02]  /*3200*/  IADD3 R120, P2, R120, R20, RZ ;  /* 0x0000001478787210 */ /* 0x000fe40007f5e0ff */
[----:B------:R-:W-:-:S03]  /*3210*/  FFMA R105, R105, R112, R14 ;  /* 0x0000007069697223 */ /* 0x000fc6000000000e */
[----:B------:R-:W-:Y:S01]  /*3220*/  IMAD.X R15, R123, 0x1, R15, P2 ;  /* 0x000000017b0f7824 */ /* 0x000fe200010e060f */
[C---:B------:R-:W-:Y:S02]  /*3230*/  LEA R14, P2, R120.reuse, R126, 0x1 ;  /* 0x0000007e780e7211 */ /* 0x040fe400078408ff */
[----:B------:R-:W-:Y:S02]  /*3240*/  F2FP.F16.F32.PACK_AB R105, RZ, R105 ;  /* 0x00000069ff69723e */ /* 0x000fe400000000ff */
[----:B------:R-:W-:-:S03]  /*3250*/  LEA.HI.X R15, R120, R127, R15, 0x1, P2 ;  /* 0x0000007f780f7211 */ /* 0x000fc600010f0c0f */
[----:B------:R1:W-:Y:S04]  /*3260*/  @P3 STG.E.U16 desc[UR44][R10.64+0x2], R105 ;  /* 0x000002690a003986 */ /* 0x0003e8000c10152c */
[----:B------:R-:W2:Y:S01]  /*3270*/  @P1 LDG.E.LTC128B.U16 R104, desc[UR44][R14.64] ;  /* 0x0000002c0e681981 */ /* 0x000ea2000c1e1520 */
[----:B------:R-:W-:Y:S01]  /*3280*/  IADD3 R20, P2, R12, R20, RZ ;  /* 0x000000140c147210 */ /* 0x000fe20007f5e0ff */
[----:B------:R-:W-:Y:S01]  /*3290*/  BSSY B1, `(.L_x_37) ;  /* 0x0000011000017945 */ /* 0x000fe20003800000 */
[----:B------:R-:W-:-:S03]  /*32a0*/  ISETP.GT.AND P0, PT, R3, 0x8, P0 ;  /* 0x000000080300780c */ /* 0x000fc60000704270 */
[----:B------:R-:W-:Y:S01]  /*32b0*/  IMAD.X R21, R13, 0x1, R123, P2 ;  /* 0x000000010d157824 */ /* 0x000fe200010e067b */
[C---:B------:R-:W-:Y:S02]  /*32c0*/  SHF.L.U64.HI R13, R4.reuse, 0x4, R5 ;  /* 0x00000004040d7819 */ /* 0x040fe40000010205 */
[----:B------:R-:W-:Y:S01]  /*32d0*/  LEA R12, P2, R4, R10, 0x4 ;  /* 0x0000000a040c7211 */ /* 0x000fe200078420ff */
[----:B------:R-:W-:-:S04]  /*32e0*/  IMAD.WIDE.U32 R20, R113, R122, R20 ;  /* 0x0000007a71147225 */ /* 0x000fc800078e0014 */
[----:B------:R-:W-:Y:S01]  /*32f0*/  IMAD.X R13, R13, 0x1, R11, P2 ;  /* 0x000000010d0d7824 */ /* 0x000fe200010e060b */
[----:B------:R-:W-:Y:S01]  /*3300*/  LEA R4, P3, R20, R126, 0x1 ;  /* 0x0000007e14047211 */ /* 0x000fe200078608ff */
[----:B------:R-:W-:-:S05]  /*3310*/  IMAD.IADD R5, R119, 0x1, R21 ;  /* 0x0000000177057824 */ /* 0x000fca00078e0215 */
[----:B------:R-:W-:Y:S01]  /*3320*/  LEA.HI.X R5, R20, R127, R5, 0x1, P3 ;  /* 0x0000007f14057211 */ /* 0x000fe200018f0c05 */
[----:B--2---:R-:W-:-:S05]  /*3330*/  HADD2.F32 R9, -RZ, R104.H0_H0 ;  /* 0x20000068ff097230 */ /* 0x004fca0000004100 */
[----:B------:R-:W-:-:S04]  /*3340*/  FMUL R9, R9, R114 ;  /* 0x0000007209097220 */ /* 0x000fc80000400000 */
[----:B------:R-:W-:-:S05]  /*3350*/  FFMA R9, R106, R112, R9 ;  /* 0x000000706a097223 */ /* 0x000fca0000000009 */
[----:B------:R-:W-:-:S05]  /*3360*/  F2FP.F16.F32.PACK_AB R9, RZ, R9 ;  /* 0x00000009ff09723e */ /* 0x000fca00000000ff */
[----:B------:R1:W-:Y:S01]  /*3370*/  @P1 STG.E.U16 desc[UR44][R12.64], R9 ;  /* 0x000000090c001986 */ /* 0x0003e2000c10152c */
[----:B------:R-:W-:Y:S05]  /*3380*/  @!P0 BRA `(.L_x_38) ;  /* 0x0000000000048947 */ /* 0x000fea0003800000 */
[----:B------:R2:W5:Y:S02]  /*3390*/  LDG.E.LTC128B.U16 R104, desc[UR44][R4.64+0x2] ;  /* 0x0000022c04687981 */ /* 0x000564000c1e1520 */
.L_x_38:
[----:B------:R-:W-:Y:S05]  /*33a0*/  BSYNC B1 ;  /* 0x0000000000017941 */ /* 0x000fea0003800000 */
.L_x_37:
[----:B-1---5:R-:W-:Y:S01]  /*33b0*/  HADD2.F32 R9, -RZ, R104.H0_H0 ;  /* 0x20000068ff097230 */ /* 0x022fe20000004100 */
[----:B------:R-:W-:Y:S01]  /*33c0*/  ISETP.GT.AND P1, PT, R8, 0x8, PT ;  /* 0x000000080800780c */ /* 0x000fe20003f24270 */
[----:B------:R-:W-:Y:S03]  /*33d0*/  BSSY B1, `(.L_x_39) ;  /* 0x0000008000017945 */ /* 0x000fe60003800000 */
[----:B------:R-:W-:Y:S01]  /*33e0*/  FMUL R14, R9, R114 ;  /* 0x00000072090e7220 */ /* 0x000fe20000400000 */
[----:B------:R-:W-:-:S03]  /*33f0*/  ISETP.GT.AND P2, PT, R3, RZ, P1 ;  /* 0x000000ff0300720c */ /* 0x000fc60000f44270 */
[----:B------:R-:W-:-:S05]  /*3400*/  FFMA R14, R107, R112, R14 ;  /* 0x000000706b0e7223 */ /* 0x000fca000000000e */
[----:B------:R-:W-:-:S05]  /*3410*/  F2FP.F16.F32.PACK_AB R14, RZ, R14 ;  /* 0x0000000eff0e723e */ /* 0x000fca00000000ff */
[----:B------:R1:W-:Y:S01]  /*3420*/  @P0 STG.E.U16 desc[UR44][R12.64+0x2], R14 ;  /* 0x0000020e0c000986 */ /* 0x0003e2000c10152c */
[----:B------:R-:W-:Y:S05]  /*3430*/  @!P2 BRA `(.L_x_40) ;  /* 0x000000000004a947 */ /* 0x000fea0003800000 */
[----:B------:R3:W5:Y:S02]  /*3440*/  LDG.E.LTC128B.U16 R104, desc[UR44][R6.64+0x10] ;  /* 0x0000102c06687981 */ /* 0x000764000c1e1520 */
.L_x_40:
[----:B------:R-:W-:Y:S05]  /*3450*/  BSYNC B1 ;  /* 0x0000000000017941 */ /* 0x000fea0003800000 */
.L_x_39:
[----:B-----5:R-:W-:Y:S01]  /*3460*/  HADD2.F32 R9, -RZ, R104.H0_H0 ;  /* 0x20000068ff097230 */ /* 0x020fe20000004100 */
        /* <DEDUP_REMOVED lines=9> */
.L_x_42:
[----:B------:R-:W-:Y:S05]  /*3500*/  BSYNC B1 ;  /* 0x0000000000017941 */ /* 0x000fea0003800000 */
.L_x_41:
[----:B----45:R-:W-:Y:S01]  /*3510*/  HADD2.F32 R9, -RZ, R104.H0_H0 ;  /* 0x20000068ff097230 */ /* 0x030fe20000004100 */
[----:B------:R-:W-:Y:S01]  /*3520*/  ISETP.GT.AND P1, PT, R3, 0x8, P1 ;  /* 0x000000080300780c */ /* 0x000fe20000f24270 */
[----:B------:R-:W-:Y:S03]  /*3530*/  BSSY B1, `(.L_x_43) ;  /* 0x0000007000017945 */ /* 0x000fe60003800000 */
[----:B-1----:R-:W-:-:S04]  /*3540*/  FMUL R14, R9, R114 ;  /* 0x00000072090e7220 */ /* 0x002fc80000400000 */
[----:B------:R-:W-:-:S05]  /*3550*/  FFMA R14, R109, R112, R14 ;  /* 0x000000706d0e7223 */ /* 0x000fca000000000e */
[----:B------:R-:W-:-:S05]  /*3560*/  F2FP.F16.F32.PACK_AB R14, RZ, R14 ;  /* 0x0000000eff0e723e */ /* 0x000fca00000000ff */
[----:B------:R1:W-:Y:S01]  /*3570*/  @P3 STG.E.U16 desc[UR44][R10.64+0x12], R14 ;  /* 0x0000120e0a003986 */ /* 0x0003e2000c10152c */
[----:B------:R-:W-:Y:S05]  /*3580*/  @!P1 BRA `(.L_x_44) ;  /* 0x0000000000049947 */ /* 0x000fea0003800000 */
[----:B------:R4:W5:Y:S02]  /*3590*/  LDG.E.LTC128B.U16 R104, desc[UR44][R4.64+0x10] ;  /* 0x0000102c04687981 */ /* 0x000964000c1e1520 */
.L_x_44:
[----:B------:R-:W-:Y:S05]  /*35a0*/  BSYNC B1 ;  /* 0x0000000000017941 */ /* 0x000fea0003800000 */
.L_x_43:
[----:B-----5:R-:W-:Y:S01]  /*35b0*/  HADD2.F32 R9, -RZ, R104.H0_H0 ;  /* 0x20000068ff097230 */ /* 0x020fe20000004100 */
[----:B------:R-:W-:Y:S01]  /*35c0*/  ISETP.GT.AND P0, PT, R3, 0x8, P0 ;  /* 0x000000080300780c */ /* 0x000fe20000704270 */
[----:B------:R-:W-:Y:S03]  /*35d0*/  BSSY B1, `(.L_x_45) ;  /* 0x0000007000017945 */ /* 0x000fe60003800000 */
[----:B------:R-:W-:-:S04]  /*35e0*/  FMUL R9, R9, R114 ;  /* 0x0000007209097220 */ /* 0x000fc80000400000 */
[----:B------:R-:W-:-:S05]  /*35f0*/  FFMA R9, R110, R112, R9 ;  /* 0x000000706e097223 */ /* 0x000fca0000000009 */
[----:B------:R-:W-:-:S05]  /*3600*/  F2FP.F16.F32.PACK_AB R9, RZ, R9 ;  /* 0x00000009ff09723e */ /* 0x000fca00000000ff */
[----:B------:R0:W-:Y:S01]  /*3610*/  @P1 STG.E.U16 desc[UR44][R12.64+0x10], R9 ;  /* 0x000010090c001986 */ /* 0x0001e2000c10152c */
[----:B------:R-:W-:Y:S05]  /*3620*/  @!P0 BRA `(.L_x_46) ;  /* 0x0000000000048947 */ /* 0x000fea0003800000 */
[----:B------:R0:W5:Y:S02]  /*3630*/  LDG.E.LTC128B.U16 R104, desc[UR44][R4.64+0x12] ;  /* 0x0000122c04687981 */ /* 0x000164000c1e1520 */
.L_x_46:
[----:B------:R-:W-:Y:S05]  /*3640*/  BSYNC B1 ;  /* 0x0000000000017941 */ /* 0x000fea0003800000 */
.L_x_45:
[----:B0----5:R-:W-:Y:S01]  /*3650*/  HADD2.F32 R9, -RZ, R104.H0_H0 ;  /* 0x20000068ff097230 */ /* 0x021fe20000004100 */
[----:B------:R-:W-:Y:S01]  /*3660*/  ISETP.GT.AND P1, PT, R8, 0x10, PT ;  /* 0x000000100800780c */ /* 0x000fe20003f24270 */
[----:B------:R-:W-:Y:S03]  /*3670*/  BSSY B1, `(.L_x_47) ;  /* 0x0000008000017945 */ /* 0x000fe60003800000 */
[----:B-1----:R-:W-:Y:S01]  /*3680*/  FMUL R14, R9, R114 ;  /* 0x00000072090e7220 */ /* 0x002fe20000400000 */
[----:B------:R-:W-:-:S03]  /*3690*/  ISETP.GT.AND P2, PT, R3, RZ, P1 ;  /* 0x000000ff0300720c */ /* 0x000fc60000f44270 */
[----:B------:R-:W-:-:S05]  /*36a0*/  FFMA R14, R111, R112, R14 ;  /* 0x000000706f0e7223 */ /* 0x000fca000000000e */
[----:B------:R-:W-:-:S05]  /*36b0*/  F2FP.F16.F32.PACK_AB R14, RZ, R14 ;  /* 0x0000000eff0e723e */ /* 0x000fca00000000ff */
[----:B------:R0:W-:Y:S01]  /*36c0*/  @P0 STG.E.U16 desc[UR44][R12.64+0x12], R14 ;  /* 0x0000120e0c000986 */ /* 0x0001e2000c10152c */
[----:B------:R-:W-:Y:S05]  /*36d0*/  @!P2 BRA `(.L_x_48) ;  /* 0x000000000004a947 */ /* 0x000fea0003800000 */
[----:B------:R1:W5:Y:S02]  /*36e0*/  LDG.E.LTC128B.U16 R104, desc[UR44][R6.64+0x20] ;  /* 0x0000202c06687981 */ /* 0x000364000c1e1520 */
.L_x_48:
[----:B------:R-:W-:Y:S05]  /*36f0*/  BSYNC B1 ;  /* 0x0000000000017941 */ /* 0x000fea0003800000 */
.L_x_47:
        /* <DEDUP_REMOVED lines=10> */
.L_x_50:
[----:B------:R-:W-:Y:S05]  /*37a0*/  BSYNC B1 ;  /* 0x0000000000017941 */ /* 0x000fea0003800000 */
.L_x_49:
[----:B0----5:R-:W-:Y:S01]  /*37b0*/  HADD2.F32 R9, -RZ, R104.H0_H0 ;  /* 0x20000068ff097230 */ /* 0x021fe20000004100 */
        /* <DEDUP_REMOVED lines=8> */
.L_x_52:
[----:B------:R-:W-:Y:S05]  /*3840*/  BSYNC B1 ;  /* 0x0000000000017941 */ /* 0x000fea0003800000 */
.L_x_51:
        /* <DEDUP_REMOVED lines=9> */
.L_x_54:
[----:B------:R-:W-:Y:S05]  /*38e0*/  BSYNC B1 ;  /* 0x0000000000017941 */ /* 0x000fea0003800000 */
.L_x_53:
[----:B0----5:R-:W-:Y:S01]  /*38f0*/  HADD2.F32 R9, -RZ, R104.H0_H0 ;  /* 0x20000068ff097230 */ /* 0x021fe20000004100 */
        /* <DEDUP_REMOVED lines=9> */
.L_x_56:
[----:B------:R-:W-:Y:S05]  /*3990*/  BSYNC B1 ;  /* 0x0000000000017941 */ /* 0x000fea0003800000 */
.L_x_55:
        /* <DEDUP_REMOVED lines=10> */
.L_x_58:
[----:B------:R-:W-:Y:S05]  /*3a40*/  BSYNC B1 ;  /* 0x0000000000017941 */ /* 0x000fea0003800000 */
.L_x_57:
        /* <DEDUP_REMOVED lines=9> */
.L_x_60:
[----:B------:R-:W-:Y:S05]  /*3ae0*/  BSYNC B1 ;  /* 0x0000000000017941 */ /* 0x000fea0003800000 */
.L_x_59:
        /* <DEDUP_REMOVED lines=9> */
.L_x_62:
[----:B------:R-:W-:Y:S05]  /*3b80*/  BSYNC B1 ;  /* 0x0000000000017941 */ /* 0x000fea0003800000 */
.L_x_61:
        /* <DEDUP_REMOVED lines=10> */
.L_x_64:
[----:B------:R-:W-:Y:S05]  /*3c30*/  BSYNC B1 ;  /* 0x0000000000017941 */ /* 0x000fea0003800000 */
.L_x_63:
        /* <DEDUP_REMOVED lines=10> */
.L_x_66:
[----:B------:R-:W-:Y:S05]  /*3ce0*/  BSYNC B1 ;  /* 0x0000000000017941 */ /* 0x000fea0003800000 */
.L_x_65:
        /* <DEDUP_REMOVED lines=9> */
.L_x_68:
[----:B------:R-:W-:Y:S05]  /*3d80*/  BSYNC B1 ;  /* 0x0000000000017941 */ /* 0x000fea0003800000 */
.L_x_67:
        /* <DEDUP_REMOVED lines=9> */
.L_x_70:
[----:B------:R-:W-:Y:S05]  /*3e20*/  BSYNC B1 ;  /* 0x0000000000017941 */ /* 0x000fea0003800000 */
.L_x_69:
        /* <DEDUP_REMOVED lines=10> */
.L_x_72:
[----:B------:R-:W-:Y:S05]  /*3ed0*/  BSYNC B1 ;  /* 0x0000000000017941 */ /* 0x000fea0003800000 */
.L_x_71:
        /* <DEDUP_REMOVED lines=10> */
.L_x_74:
[----:B------:R-:W-:Y:S05]  /*3f80*/  BSYNC B1 ;  /* 0x0000000000017941 */ /* 0x000fea0003800000 */
.L_x_73:
        /* <DEDUP_REMOVED lines=9> */
.L_x_76:
[----:B------:R-:W-:Y:S05]  /*4020*/  BSYNC B1 ;  /* 0x0000000000017941 */ /* 0x000fea0003800000 */
.L_x_75:
        /* <DEDUP_REMOVED lines=9> */
.L_x_78:
[----:B------:R-:W-:Y:S05]  /*40c0*/  BSYNC B1 ;  /* 0x0000000000017941 */ /* 0x000fea0003800000 */
.L_x_77:
        /* <DEDUP_REMOVED lines=10> */
.L_x_80:
[----:B------:R-:W-:Y:S05]  /*4170*/  BSYNC B1 ;  /* 0x0000000000017941 */ /* 0x000fea0003800000 */
.L_x_79:
        /* <DEDUP_REMOVED lines=10> */
.L_x_82:
[----:B------:R-:W-:Y:S05]  /*4220*/  BSYNC B1 ;  /* 0x0000000000017941 */ /* 0x000fea0003800000 */
.L_x_81:
        /* <DEDUP_REMOVED lines=9> */
.L_x_84:
[----:B------:R-:W-:Y:S05]  /*42c0*/  BSYNC B1 ;  /* 0x0000000000017941 */ /* 0x000fea0003800000 */
.L_x_83:
        /* <DEDUP_REMOVED lines=9> */
.L_x_86:
[----:B------:R-:W-:Y:S05]  /*4360*/  BSYNC B1 ;  /* 0x0000000000017941 */ /* 0x000fea0003800000 */
.L_x_85:
        /* <DEDUP_REMOVED lines=10> */
.L_x_88:
[----:B------:R-:W-:Y:S05]  /*4410*/  BSYNC B1 ;  /* 0x0000000000017941 */ /* 0x000fea0003800000 */
.L_x_87:
        /* <DEDUP_REMOVED lines=10> */
.L_x_90:
[----:B------:R-:W-:Y:S05]  /*44c0*/  BSYNC B1 ;  /* 0x0000000000017941 */ /* 0x000fea0003800000 */
.L_x_89:
        /* <DEDUP_REMOVED lines=9> */
.L_x_92:
[----:B------:R-:W-:Y:S05]  /*4560*/  BSYNC B1 ;  /* 0x0000000000017941 */ /* 0x000fea0003800000 */
.L_x_91:
        /* <DEDUP_REMOVED lines=9> */
.L_x_94:
[----:B------:R-:W-:Y:S05]  /*4600*/  BSYNC B1 ;  /* 0x0000000000017941 */ /* 0x000fea0003800000 */
.L_x_93:
        /* <DEDUP_REMOVED lines=10> */
.L_x_96:
[----:B------:R-:W-:Y:S05]  /*46b0*/  BSYNC B1 ;  /* 0x0000000000017941 */ /* 0x000fea0003800000 */
.L_x_95:
        /* <DEDUP_REMOVED lines=10> */
.L_x_98:
[----:B------:R-:W-:Y:S05]  /*4760*/  BSYNC B1 ;  /* 0x0000000000017941 */ /* 0x000fea0003800000 */
.L_x_97:
        /* <DEDUP_REMOVED lines=9> */
.L_x_100:
[----:B------:R-:W-:Y:S05]  /*4800*/  BSYNC B1 ;  /* 0x0000000000017941 */ /* 0x000fea0003800000 */
.L_x_99:
        /* <DEDUP_REMOVED lines=9> */
.L_x_102:
[----:B------:R-:W-:Y:S05]  /*48a0*/  BSYNC B1 ;  /* 0x0000000000017941 */ /* 0x000fea0003800000 */
.L_x_101:
        /* <DEDUP_REMOVED lines=10> */
.L_x_104:
[----:B------:R-:W-:Y:S05]  /*4950*/  BSYNC B1 ;  /* 0x0000000000017941 */ /* 0x000fea0003800000 */
.L_x_103:
        /* <DEDUP_REMOVED lines=10> */
.L_x_106:
[----:B------:R-:W-:Y:S05]  /*4a00*/  BSYNC B1 ;  /* 0x0000000000017941 */ /* 0x000fea0003800000 */
.L_x_105:
        /* <DEDUP_REMOVED lines=9> */
.L_x_108:
[----:B------:R-:W-:Y:S05]  /*4aa0*/  BSYNC B1 ;  /* 0x0000000000017941 */ /* 0x000fea0003800000 */
.L_x_107:
        /* <DEDUP_REMOVED lines=9> */
.L_x_110:
[----:B------:R-:W-:Y:S05]  /*4b40*/  BSYNC B1 ;  /* 0x0000000000017941 */ /* 0x000fea0003800000 */
.L_x_109:
        /* <DEDUP_REMOVED lines=10> */
.L_x_112:
[----:B------:R-:W-:Y:S05]  /*4bf0*/  BSYNC B1 ;  /* 0x0000000000017941 */ /* 0x000fea0003800000 */
.L_x_111:
        /* <DEDUP_REMOVED lines=10> */
.L_x_114:
[----:B------:R-:W-:Y:S05]  /*4ca0*/  BSYNC B1 ;  /* 0x0000000000017941 */ /* 0x000fea0003800000 */
.L_x_113:
        /* <DEDUP_REMOVED lines=9> */
.L_x_116:
[----:B------:R-:W-:Y:S05]  /*4d40*/  BSYNC B1 ;  /* 0x0000000000017941 */ /* 0x000fea0003800000 */
.L_x_115:
        /* <DEDUP_REMOVED lines=9> */
.L_x_118:
[----:B------:R-:W-:Y:S05]  /*4de0*/  BSYNC B1 ;  /* 0x0000000000017941 */ /* 0x000fea0003800000 */
.L_x_117:
        /* <DEDUP_REMOVED lines=10> */
.L_x_120:
[----:B------:R-:W-:Y:S05]  /*4e90*/  BSYNC B1 ;  /* 0x0000000000017941 */ /* 0x000fea0003800000 */
.L_x_119:
        /* <DEDUP_REMOVED lines=10> */
.L_x_122:
[----:B------:R-:W-:Y:S05]  /*4f40*/  BSYNC B1 ;  /* 0x0000000000017941 */ /* 0x000fea0003800000 */
.L_x_121:
        /* <DEDUP_REMOVED lines=9> */
.L_x_124:
[----:B------:R-:W-:Y:S05]  /*4fe0*/  BSYNC B1 ;  /* 0x0000000000017941 */ /* 0x000fea0003800000 */
.L_x_123:
        /* <DEDUP_REMOVED lines=9> */
.L_x_126:
[----:B------:R-:W-:Y:S05]  /*5080*/  BSYNC B1 ;  /* 0x0000000000017941 */ /* 0x000fea0003800000 */
.L_x_125:
        /* <DEDUP_REMOVED lines=10> */
.L_x_128:
[----:B------:R-:W-:Y:S05]  /*5130*/  BSYNC B1 ;  /* 0x0000000000017941 */ /* 0x000fea0003800000 */
.L_x_127:
        /* <DEDUP_REMOVED lines=10> */
.L_x_130:
[----:B------:R-:W-:Y:S05]  /*51e0*/  BSYNC B1 ;  /* 0x0000000000017941 */ /* 0x000fea0003800000 */
.L_x_129:
        /* <DEDUP_REMOVED lines=9> */
.L_x_132:
[----:B------:R-:W-:Y:S05]  /*5280*/  BSYNC B1 ;  /* 0x0000000000017941 */ /* 0x000fea0003800000 */
.L_x_131:
        /* <DEDUP_REMOVED lines=9> */
.L_x_134:
[----:B------:R-:W-:Y:S05]  /*5320*/  BSYNC B1 ;  /* 0x0000000000017941 */ /* 0x000fea0003800000 */
.L_x_133:
        /* <DEDUP_REMOVED lines=10> */
.L_x_136:
[----:B------:R-:W-:Y:S05]  /*53d0*/  BSYNC B1 ;  /* 0x0000000000017941 */ /* 0x000fea0003800000 */
.L_x_135:
        /* <DEDUP_REMOVED lines=10> */
.L_x_138:
[----:B------:R-:W-:Y:S05]  /*5480*/  BSYNC B1 ;  /* 0x0000000000017941 */ /* 0x000fea0003800000 */
.L_x_137:
        /* <DEDUP_REMOVED lines=9> */
.L_x_140:
[----:B------:R-:W-:Y:S05]  /*5520*/  BSYNC B1 ;  /* 0x0000000000017941 */ /* 0x000fea0003800000 */
.L_x_139:
        /* <DEDUP_REMOVED lines=9> */
.L_x_142:
[----:B------:R-:W-:Y:S05]  /*55c0*/  BSYNC B1 ;  /* 0x0000000000017941 */ /* 0x000fea0003800000 */
.L_x_141:
        /* <DEDUP_REMOVED lines=10> */
.L_x_144:
[----:B------:R-:W-:Y:S05]  /*5670*/  BSYNC B1 ;  /* 0x0000000000017941 */ /* 0x000fea0003800000 */
.L_x_143:
        /* <DEDUP_REMOVED lines=10> */
.L_x_146:
[----:B------:R-:W-:Y:S05]  /*5720*/  BSYNC B1 ;  /* 0x0000000000017941 */ /* 0x000fea0003800000 */
.L_x_145:
        /* <DEDUP_REMOVED lines=9> */
.L_x_148:
[----:B------:R-:W-:Y:S05]  /*57c0*/  BSYNC B1 ;  /* 0x0000000000017941 */ /* 0x000fea0003800000 */
.L_x_147:
        /* <DEDUP_REMOVED lines=9> */
.L_x_150:
[----:B------:R-:W-:Y:S05]  /*5860*/  BSYNC B1 ;  /* 0x0000000000017941 */ /* 0x000fea0003800000 */
.L_x_149:
        /* <DEDUP_REMOVED lines=10> */
.L_x_152:
[----:B------:R-:W-:Y:S05]  /*5910*/  BSYNC B1 ;  /* 0x0000000000017941 */ /* 0x000fea0003800000 */
.L_x_151:
        /* <DEDUP_REMOVED lines=10> */
.L_x_154:
[----:B------:R-:W-:Y:S05]  /*59c0*/  BSYNC B1 ;  /* 0x0000000000017941 */ /* 0x000fea0003800000 */
.L_x_153:
        /* <DEDUP_REMOVED lines=9> */
.L_x_156:
[----:B------:R-:W-:Y:S05]  /*5a60*/  BSYNC B1 ;  /* 0x0000000000017941 */ /* 0x000fea0003800000 */
.L_x_155:
        /* <DEDUP_REMOVED lines=9> */
.L_x_158:
[----:B------:R-:W-:Y:S05]  /*5b00*/  BSYNC B1 ;  /* 0x0000000000017941 */ /* 0x000fea0003800000 */
.L_x_157:
        /* <DEDUP_REMOVED lines=10> */
.L_x_160:
[----:B------:R-:W-:Y:S05]  /*5bb0*/  BSYNC B1 ;  /* 0x0000000000017941 */ /* 0x000fea0003800000 */
.L_x_159:
        /* <DEDUP_REMOVED lines=10> */
.L_x_162:
[----:B------:R-:W-:Y:S05]  /*5c60*/  BSYNC B1 ;  /* 0x0000000000017941 */ /* 0x000fea0003800000 */
.L_x_161:
        /* <DEDUP_REMOVED lines=9> */
.L_x_164:
[----:B------:R-:W-:Y:S05]  /*5d00*/  BSYNC B1 ;  /* 0x0000000000017941 */ /* 0x000fea0003800000 */
.L_x_163:
        /* <DEDUP_REMOVED lines=9> */
.L_x_166:
[----:B------:R-:W-:Y:S05]  /*5da0*/  BSYNC B1 ;  /* 0x0000000000017941 */ /* 0x000fea0003800000 */
.L_x_165:
        /* <DEDUP_REMOVED lines=10> */
.L_x_168:
[----:B------:R-:W-:Y:S05]  /*5e50*/  BSYNC B1 ;  /* 0x0000000000017941 */ /* 0x000fea0003800000 */
.L_x_167:
        /* <DEDUP_REMOVED lines=10> */
.L_x_170:
[----:B------:R-:W-:Y:S05]  /*5f00*/  BSYNC B1 ;  /* 0x0000000000017941 */ /* 0x000fea0003800000 */
.L_x_169:
        /* <DEDUP_REMOVED lines=9> */
.L_x_172:
[----:B------:R-:W-:Y:S05]  /*5fa0*/  BSYNC B1 ;  /* 0x0000000000017941 */ /* 0x000fea0003800000 */
.L_x_171:
        /* <DEDUP_REMOVED lines=9> */
.L_x_174:
[----:B------:R-:W-:Y:S05]  /*6040*/  BSYNC B1 ;  /* 0x0000000000017941 */ /* 0x000fea0003800000 */
.L_x_173:
        /* <DEDUP_REMOVED lines=10> */
.L_x_176:
[----:B------:R-:W-:Y:S05]  /*60f0*/  BSYNC B1 ;  /* 0x0000000000017941 */ /* 0x000fea0003800000 */
.L_x_175:
        /* <DEDUP_REMOVED lines=10> */
.L_x_178:
[----:B------:R-:W-:Y:S05]  /*61a0*/  BSYNC B1 ;  /* 0x0000000000017941 */ /* 0x000fea0003800000 */
.L_x_177:
        /* <DEDUP_REMOVED lines=9> */
.L_x_180:
[----:B------:R-:W-:Y:S05]  /*6240*/  BSYNC B1 ;  /* 0x0000000000017941 */ /* 0x000fea0003800000 */
.L_x_179:
        /* <DEDUP_REMOVED lines=9> */
.L_x_182:
[----:B------:R-:W-:Y:S05]  /*62e0*/  BSYNC B1 ;  /* 0x0000000000017941 */ /* 0x000fea0003800000 */
.L_x_181:
        /* <DEDUP_REMOVED lines=10> */
.L_x_184:
[----:B------:R-:W-:Y:S05]  /*6390*/  BSYNC B1 ;  /* 0x0000000000017941 */ /* 0x000fea0003800000 */
.L_x_183:
        /* <DEDUP_REMOVED lines=10> */
.L_x_186:
[----:B------:R-:W-:Y:S05]  /*6440*/  BSYNC B1 ;  /* 0x0000000000017941 */ /* 0x000fea0003800000 */
.L_x_185:
        /* <DEDUP_REMOVED lines=9> */
.L_x_188:
[----:B------:R-:W-:Y:S05]  /*64e0*/  BSYNC B1 ;  /* 0x0000000000017941 */ /* 0x000fea0003800000 */
.L_x_187:
        /* <DEDUP_REMOVED lines=9> */
.L_x_190:
[----:B------:R-:W-:Y:S05]  /*6580*/  BSYNC B1 ;  /* 0x0000000000017941 */ /* 0x000fea0003800000 */
.L_x_189:
        /* <DEDUP_REMOVED lines=10> */
.L_x_192:
[----:B------:R-:W-:Y:S05]  /*6630*/  BSYNC B1 ;  /* 0x0000000000017941 */ /* 0x000fea0003800000 */
.L_x_191:
        /* <DEDUP_REMOVED lines=10> */
.L_x_194:
[----:B------:R-:W-:Y:S05]  /*66e0*/  BSYNC B1 ;  /* 0x0000000000017941 */ /* 0x000fea0003800000 */
.L_x_193:
        /* <DEDUP_REMOVED lines=9> */
.L_x_196:
[----:B------:R-:W-:Y:S05]  /*6780*/  BSYNC B1 ;  /* 0x0000000000017941 */ /* 0x000fea0003800000 */
.L_x_195:
        /* <DEDUP_REMOVED lines=9> */
.L_x_198:
[----:B------:R-:W-:Y:S05]  /*6820*/  BSYNC B1 ;  /* 0x0000000000017941 */ /* 0x000fea0003800000 */
.L_x_197:
        /* <DEDUP_REMOVED lines=10> */
.L_x_200:
[----:B------:R-:W-:Y:S05]  /*68d0*/  BSYNC B1 ;  /* 0x0000000000017941 */ /* 0x000fea0003800000 */
.L_x_199:
[----:B-----5:R-:W-:Y:S01]  /*68e0*/  HADD2.F32 R9, -RZ, R104.H0_H0 ;  /* 0x20000068ff097230 */ /* 0x020fe20000004100 */
[----:B------:R-:W-:Y:S01]  /*68f0*/  ISETP.GT.AND P0, PT, R8, 0xa9, PT ;  /* 0x000000a90800780c */ /* 0x000fe20003f04270 */
[----:B------:R-:W-:Y:S01]  /*6900*/  @P2 IMAD.MOV.U32 R8, RZ, RZ, R10 ;  /* 0x000000ffff082224 */ /* 0x000fe200078e000a */
[----:B------:R-:W-:Y:S02]  /*6910*/  BSSY B1, `(.L_x_201) ;  /* 0x000000a000017945 */ /* 0x000fe40003800000 */
[----:B------:R-:W-:Y:S01]  /*6920*/  FMUL R9, R9, R114 ;  /* 0x0000007209097220 */ /* 0x000fe20000400000 */
[----:B------:R-:W-:-:S03]  /*6930*/  ISETP.GT.AND P3, PT, R3, RZ, P0 ;  /* 0x000000ff0300720c */ /* 0x000fc60000764270 */
[----:B------:R-:W-:-:S05]  /*6940*/  FFMA R9, R28, R112, R9 ;  /* 0x000000701c097223 */ /* 0x000fca0000000009 */
[----:B------:R-:W-:-:S04]  /*6950*/  F2FP.F16.F32.PACK_AB R9, RZ, R9 ;  /* 0x00000009ff09723e */ /* 0x000fc800000000ff */
[----:B0-----:R-:W-:Y:S01]  /*6960*/  PRMT R14, R9, 0x7610, R14 ;  /* 0x00007610090e7816 */ /* 0x001fe2000000000e */
[----:B------:R-:W-:-:S05]  /*6970*/  @P2 IMAD.MOV.U32 R9, RZ, RZ, R11 ;  /* 0x000000ffff092224 */ /* 0x000fca00078e000b */
[----:B------:R0:W-:Y:S01]  /*6980*/  @P2 STG.E.U16 desc[UR44][R8.64+0x150], R14 ;  /* 0x0001500e08002986 */ /* 0x0001e2000c10152c */
[----:B------:R-:W-:Y:S05]  /*6990*/  @!P3 BRA `(.L_x_202) ;  /* 0x000000000004b947 */ /* 0x000fea0003800000 */
[----:B------:R0:W5:Y:S02]  /*69a0*/  LDG.E.LTC128B.U16 R104, desc[UR44][R6.64+0x152] ;  /* 0x0001522c06687981 */ /* 0x000164000c1e1520 */
.L_x_202:
[----:B------:R-:W-:Y:S05]  /*69b0*/  BSYNC B1 ;  /* 0x0000000000017941 */ /* 0x000fea0003800000 */
.L_x_201:
[----:B01-3-5:R-:W-:Y:S01]  /*69c0*/  HADD2.F32 R7, -RZ, R104.H0_H0 ;  /* 0x20000068ff077230 */ /* 0x02bfe20000004100 */
        /* <DEDUP_REMOVED lines=8> */
.L_x_204:
[----:B------:R-:W-:Y:S05]  /*6a50*/  BSYNC B1 ;  /* 0x0000000000017941 */ /* 0x000fea0003800000 */
.L_x_203:
[----:B-----5:R-:W-:Y:S01]  /*6a60*/  HADD2.F32 R7, -RZ, R104.H0_H0 ;  /* 0x20000068ff077230 */ /* 0x020fe20000004100 */
[----:B------:R-:W-:Y:S01]  /*6a70*/  ISETP.GT.AND P0, PT, R3, 0x8, P0 ;  /* 0x000000080300780c */ /* 0x000fe20000704270 */
[----:B0-----:R-:W-:Y:S01]  /*6a80*/  @P1 IMAD.MOV.U32 R6, RZ, RZ, R12 ;  /* 0x000000ffff061224 */ /* 0x001fe200078e000c */
[----:B------:R-:W-:Y:S02]  /*6a90*/  BSSY B1, `(.L_x_205) ;  /* 0x0000009000017945 */ /* 0x000fe40003800000 */
[----:B------:R-:W-:-:S04]  /*6aa0*/  FMUL R7, R7, R114 ;  /* 0x0000007207077220 */ /* 0x000fc80000400000 */
[----:B------:R-:W-:-:S05]  /*6ab0*/  FFMA R7, R30, R112, R7 ;  /* 0x000000701e077223 */ /* 0x000fca0000000007 */
[----:B------:R-:W-:-:S04]  /*6ac0*/  F2FP.F16.F32.PACK_AB R7, RZ, R7 ;  /* 0x00000007ff07723e */ /* 0x000fc800000000ff */
[----:B------:R-:W-:Y:S01]  /*6ad0*/  PRMT R8, R7, 0x7610, R8 ;  /* 0x0000761007087816 */ /* 0x000fe20000000008 */
[----:B------:R-:W-:-:S05]  /*6ae0*/  @P1 IMAD.MOV.U32 R7, RZ, RZ, R13 ;  /* 0x000000ffff071224 */ /* 0x000fca00078e000d */
[----:B------:R0:W-:Y:S01]  /*6af0*/  @P1 STG.E.U16 desc[UR44][R6.64+0x150], R8 ;  /* 0x0001500806001986 */ /* 0x0001e2000c10152c */
[----:B------:R-:W-:Y:S05]  /*6b00*/  @!P0 BRA `(.L_x_206) ;  /* 0x0000000000048947 */ /* 0x000fea0003800000 */
[----:B------:R3:W5:Y:S02]  /*6b10*/  LDG.E.LTC128B.U16 R104, desc[UR44][R4.64+0x152] ;  /* 0x0001522c04687981 */ /* 0x000764000c1e1520 */
.L_x_206:
[----:B------:R-:W-:Y:S05]  /*6b20*/  BSYNC B1 ;  /* 0x0000000000017941 */ /* 0x000fea0003800000 */
.L_x_205:
[----:B------:R-:W-:Y:S05]  /*6b30*/  @!P0 BRA `(.L_x_207) ;  /* 0x0000001c00b08947 */ /* 0x000fea0003800000 */
[----:B-----5:R-:W-:-:S05]  /*6b40*/  HADD2.F32 R3, -RZ, R104.H0_H0 ;  /* 0x20000068ff037230 */ /* 0x020fca0000004100 */
[----:B-1234-:R-:W-:-:S04]  /*6b50*/  FMUL R4, R3, R114 ;  /* 0x0000007203047220 */ /* 0x01efc80000400000 */
[----:B------:R-:W-:-:S05]  /*6b60*/  FFMA R4, R31, R112, R4 ;  /* 0x000000701f047223 */ /* 0x000fca0000000004 */
[----:B------:R-:W-:-:S05]  /*6b70*/  F2FP.F16.F32.PACK_AB R4, RZ, R4 ;  /* 0x00000004ff04723e */ /* 0x000fca00000000ff */
[----:B------:R1:W-:Y:S01]  /*6b80*/  STG.E.U16 desc[UR44][R12.64+0x152], R4 ;  /* 0x000152040c007986 */ /* 0x0003e2000c10152c */
[----:B------:R-:W-:Y:S05]  /*6b90*/  BRA `(.L_x_207) ;  /* 0x0000001c00987947 */ /* 0x000fea0003800000 */
.L_x_34:
[----:B------:R-:W-:Y:S01]  /*6ba0*/  ULDC.64 UR4, c[0x0][0x5c0] ;  /* 0x0001700000047ab9 */ /* 0x000fe20000000a00 */
[----:B------:R-:W-:Y:S01]  /*6bb0*/  ISETP.GT.AND P3, PT, R8, 0x1, PT ;  /* 0x000000010800780c */ /* 0x000fe20003f64270 */
[-C--:B------:R-:W-:Y:S01]  /*6bc0*/  FMUL R104, R104, R112.reuse ;  /* 0x0000007068687220 */ /* 0x080fe20000400000 */
[----:B------:R-:W-:Y:S01]  /*6bd0*/  LEA R10, P0, R6, UR4, 0x1 ;  /* 0x00000004060a7c11 */ /* 0x000fe2000f8008ff */
[-C--:B------:R-:W-:Y:S01]  /*6be0*/  FMUL R105, R105, R112.reuse ;  /* 0x0000007069697220 */ /* 0x080fe20000400000 */
[----:B------:R-:W-:Y:S01]  /*6bf0*/  SHF.L.U64.HI R5, R4, 0x4, R5 ;  /* 0x0000000404057819 */ /* 0x000fe20000010205 */
[-C--:B------:R-:W-:Y:S01]  /*6c00*/  FMUL R106, R106, R112.reuse ;  /* 0x000000706a6a7220 */ /* 0x080fe20000400000 */
[----:B------:R-:W-:Y:S01]  /*6c10*/  LEA.HI.X R11, R6, UR5, R115, 0x1, P0 ;  /* 0x00000005060b7c11 */ /* 0x000fe200080f0c73 */
[-C--:B------:R-:W-:Y:S01]  /*6c20*/  FMUL R107, R107, R112.reuse ;  /* 0x000000706b6b7220 */ /* 0x080fe20000400000 */
[----:B------:R-:W-:Y:S01]  /*6c30*/  ISETP.GT.AND P0, PT, R3, RZ, P3 ;  /* 0x000000ff0300720c */ /* 0x000fe20001f04270 */
[----:B------:R-:W-:Y:S01]  /*6c40*/  FMUL R108, R108, R112 ;  /* 0x000000706c6c7220 */ /* 0x000fe20000400000 */
[----:B------:R-:W-:Y:S01]  /*6c50*/  F2FP.F16.F32.PACK_AB R104, RZ, R104 ;  /* 0x00000068ff68723e */ /* 0x000fe200000000ff */
[-C--:B------:R-:W-:Y:S01]  /*6c60*/  FMUL R109, R109, R112.reuse ;  /* 0x000000706d6d7220 */ /* 0x080fe20000400000 */
[----:B------:R-:W-:Y:S01]  /*6c70*/  F2FP.F16.F32.PACK_AB R105, RZ, R105 ;  /* 0x00000069ff69723e */ /* 0x000fe200000000ff */
[----:B------:R-:W-:Y:S01]  /*6c80*/  FMUL R110, R110, R112 ;  /* 0x000000706e6e7220 */ /* 0x000fe20000400000 */
[----:B------:R-:W-:Y:S01]  /*6c90*/  LEA R4, P4, R4, R10, 0x4 ;  /* 0x0000000a04047211 */ /* 0x000fe200078820ff */
[----:B------:R-:W-:Y:S01]  /*6ca0*/  @P2 STG.E.U16 desc[UR44][R10.64], R104 ;  /* 0x000000680a002986 */ /* 0x000fe2000c10152c */
[----:B------:R-:W-:Y:S01]  /*6cb0*/  ISETP.GT.AND P2, PT, R8, 0x8, PT ;  /* 0x000000080800780c */ /* 0x000fe20003f44270 */
[----:B------:R-:W-:Y:S01]  /*6cc0*/  FMUL R111, R111, R112 ;  /* 0x000000706f6f7220 */ /* 0x000fe20000400000 */
[----:B------:R-:W-:Y:S01]  /*6cd0*/  ISETP.GT.AND P1, PT, R3, 0x8, P1 ;  /* 0x000000080300780c */ /* 0x000fe20000f24270 */
[--C-:B------:R-:W-:Y:S01]  /*6ce0*/  IMAD.X R5, R5, 0x1, R11.reuse, P4 ;  /* 0x0000000105057824 */ /* 0x100fe200020e060b */
[C---:B------:R-:W-:Y:S01]  /*6cf0*/  ISETP.GT.AND P5, PT, R3.reuse, RZ, P2 ;  /* 0x000000ff0300720c */ /* 0x040fe200017a4270 */
[--C-:B------:R-:W-:Y:S01]  /*6d00*/  @P0 IMAD.MOV.U32 R6, RZ, RZ, R10.reuse ;  /* 0x000000ffff060224 */ /* 0x100fe200078e000a */
[----:B------:R-:W-:Y:S01]  /*6d10*/  ISETP.GT.AND P3, PT, R3, 0x8, P3 ;  /* 0x000000080300780c */ /* 0x000fe20001f64270 */
[--C-:B------:R-:W-:Y:S01]  /*6d20*/  @P0 IMAD.MOV.U32 R7, RZ, RZ, R11.reuse ;  /* 0x000000ffff070224 */ /* 0x100fe200078e000b */
[----:B------:R-:W-:Y:S01]  /*6d30*/  F2FP.F16.F32.PACK_AB R106, RZ, R106 ;  /* 0x0000006aff6a723e */ /* 0x000fe200000000ff */
[-C--:B------:R-:W-:Y:S01]  /*6d40*/  FMUL R96, R96, R112.reuse ;  /* 0x0000007060607220 */ /* 0x080fe20000400000 */
[----:B------:R-:W-:Y:S01]  /*6d50*/  F2FP.F16.F32.PACK_AB R107, RZ, R107 ;  /* 0x0000006bff6b723e */ /* 0x000fe200000000ff */
[-C--:B------:R-:W-:Y:S01]  /*6d60*/  FMUL R97, R97, R112.reuse ;  /* 0x0000007061617220 */ /* 0x080fe20000400000 */
[----:B------:R0:W-:Y:S01]  /*6d70*/  @P0 STG.E.U16 desc[UR44][R6.64+0x2], R105 ;  /* 0x0000026906000986 */ /* 0x0001e2000c10152c */
[----:B------:R-:W-:Y:S01]  /*6d80*/  ISETP.GT.AND P0, PT, R8, 0x9, PT ;  /* 0x000000090800780c */ /* 0x000fe20003f04270 */
[----:B------:R-:W-:Y:S01]  /*6d90*/  FMUL R98, R98, R112 ;  /* 0x0000007062627220 */ /* 0x000fe20000400000 */
[----:B------:R-:W-:Y:S01]  /*6da0*/  F2FP.F16.F32.PACK_AB R108, RZ, R108 ;  /* 0x0000006cff6c723e */ /* 0x000fe200000000ff */
[----:B------:R-:W-:Y:S01]  /*6db0*/  @P1 STG.E.U16 desc[UR44][R4.64], R106 ;  /* 0x0000006a04001986 */ /* 0x000fe2000c10152c */
[----:B------:R-:W-:Y:S01]  /*6dc0*/  ISETP.GT.AND P4, PT, R3, RZ, P0 ;  /* 0x000000ff0300720c */ /* 0x000fe20000784270 */
[-C--:B------:R-:W-:Y:S01]  /*6dd0*/  FMUL R99, R99, R112.reuse ;  /* 0x0000007063637220 */ /* 0x080fe20000400000 */
[----:B------:R-:W-:Y:S01]  /*6de0*/  ISETP.GT.AND P1, PT, R8, 0x10, PT ;  /* 0x000000100800780c */ /* 0x000fe20003f24270 */
[----:B------:R-:W-:Y:S01]  /*6df0*/  @P3 STG.E.U16 desc[UR44][R4.64+0x2], R107 ;  /* 0x0000026b04003986 */ /* 0x000fe2000c10152c */
[----:B------:R-:W-:Y:S01]  /*6e00*/  F2FP.F16.F32.PACK_AB R109, RZ, R109 ;  /* 0x0000006dff6d723e */ /* 0x000fe200000000ff */
[-C--:B------:R-:W-:Y:S01]  /*6e10*/  FMUL R100, R100, R112.reuse ;  /* 0x0000007064647220 */ /* 0x080fe20000400000 */
[C---:B------:R-:W-:Y:S01]  /*6e20*/  ISETP.GT.AND P2, PT, R3.reuse, 0x8, P2 ;  /* 0x000000080300780c */ /* 0x040fe20001744270 */
[--C-:B0-----:R-:W-:Y:S01]  /*6e30*/  @P5 IMAD.MOV.U32 R6, RZ, RZ, R10.reuse ;  /* 0x000000ffff065224 */ /* 0x101fe200078e000a */
[----:B------:R-:W-:Y:S01]  /*6e40*/  ISETP.GT.AND P3, PT, R3, 0x8, P0 ;  /* 0x000000080300780c */ /* 0x000fe20000764270 */
[--C-:B------:R-:W-:Y:S01]  /*6e50*/  @P5 IMAD.MOV.U32 R7, RZ, RZ, R11.reuse ;  /* 0x000000ffff075224 */ /* 0x100fe200078e000b */
[----:B------:R-:W-:Y:S01]  /*6e60*/  ISETP.GT.AND P0, PT, R8, 0x11, PT ;  /* 0x000000110800780c */ /* 0x000fe20003f04270 */
[----:B------:R-:W-:Y:S01]  /*6e70*/  FMUL R101, R101, R112 ;  /* 0x0000007065657220 */ /* 0x000fe20000400000 */
[----:B------:R-:W-:Y:S01]  /*6e80*/  F2FP.F16.F32.PACK_AB R110, RZ, R110 ;  /* 0x0000006eff6e723e */ /* 0x000fe200000000ff */
[-C--:B------:R-:W-:Y:S01]  /*6e90*/  FMUL R102, R102, R112.reuse ;  /* 0x0000007066667220 */ /* 0x080fe20000400000 */
[----:B------:R0:W-:Y:S01]  /*6ea0*/  @P5 STG.E.U16 desc[UR44][R6.64+0x10], R108 ;  /* 0x0000106c06005986 */ /* 0x0001e2000c10152c */
[----:B------:R-:W-:Y:S01]  /*6eb0*/  ISETP.GT.AND P5, PT, R3, RZ, P1 ;  /* 0x000000ff0300720c */ /* 0x000fe20000fa4270 */
[-C--:B------:R-:W-:Y:S01]  /*6ec0*/  FMUL R103, R103, R112.reuse ;  /* 0x0000007067677220 */ /* 0x080fe20000400000 */
[----:B------:R-:W-:Y:S01]  /*6ed0*/  F2FP.F16.F32.PACK_AB R111, RZ, R111 ;  /* 0x0000006fff6f723e */ /* 0x000fe200000000ff */
[----:B------:R-:W-:Y:S01]  /*6ee0*/  FMUL R88, R88, R112 ;  /* 0x0000007058587220 */ /* 0x000fe20000400000 */
[----:B------:R-:W-:Y:S01]  /*6ef0*/  F2FP.F16.F32.PACK_AB R96, RZ, R96 ;  /* 0x00000060ff60723e */ /* 0x000fe200000000ff */
[-C--:B------:R-:W-:Y:S01]  /*6f00*/  FMUL R89, R89, R112.reuse ;  /* 0x0000007059597220 */ /* 0x080fe20000400000 */
[----:B------:R-:W-:Y:S01]  /*6f10*/  F2FP.F16.F32.PACK_AB R97, RZ, R97 ;  /* 0x00000061ff61723e */ /* 0x000fe200000000ff */
[-C--:B------:R-:W-:Y:S01]  /*6f20*/  FMUL R90, R90, R112.reuse ;  /* 0x000000705a5a7220 */ /* 0x080fe20000400000 */
[----:B------:R-:W-:Y:S01]  /*6f30*/  ISETP.GT.AND P1, PT, R3, 0x8, P1 ;  /* 0x000000080300780c */ /* 0x000fe20000f24270 */
[----:B------:R-:W-:Y:S01]  /*6f40*/  FMUL R91, R91, R112 ;  /* 0x000000705b5b7220 */ /* 0x000fe20000400000 */
[----:B------:R-:W-:Y:S01]  /*6f50*/  F2FP.F16.F32.PACK_AB R98, RZ, R98 ;  /* 0x00000062ff62723e */ /* 0x000fe200000000ff */
[--C-:B0-----:R-:W-:Y:S01]  /*6f60*/  @P4 IMAD.MOV.U32 R6, RZ, RZ, R10.reuse ;  /* 0x000000ffff064224 */ /* 0x101fe200078e000a */
[----:B------:R-:W-:Y:S01]  /*6f70*/  F2FP.F16.F32.PACK_AB R99, RZ, R99 ;  /* 0x00000063ff63723e */ /* 0x000fe200000000ff */
[--C-:B------:R-:W-:Y:S01]  /*6f80*/  @P4 IMAD.MOV.U32 R7, RZ, RZ, R11.reuse ;  /* 0x000000ffff074224 */ /* 0x100fe200078e000b */
[----:B------:R-:W-:Y:S01]  /*6f90*/  F2FP.F16.F32.PACK_AB R100, RZ, R100 ;  /* 0x00000064ff64723e */ /* 0x000fe200000000ff */
[-C--:B------:R-:W-:Y:S01]  /*6fa0*/  FMUL R92, R92, R112.reuse ;  /* 0x000000705c5c7220 */ /* 0x080fe20000400000 */
[----:B------:R-:W-:Y:S01]  /*6fb0*/  F2FP.F16.F32.PACK_AB R101, RZ, R101 ;  /* 0x00000065ff65723e */ /* 0x000fe200000000ff */
[-C--:B------:R-:W-:Y:S01]  /*6fc0*/  FMUL R93, R93, R112.reuse ;  /* 0x000000705d5d7220 */ /* 0x080fe20000400000 */
[----:B------:R0:W-:Y:S01]  /*6fd0*/  @P4 STG.E.U16 desc[UR44][R6.64+0x12], R109 ;  /* 0x0000126d06004986 */ /* 0x0001e2000c10152c */
[----:B------:R-:W-:Y:S01]  /*6fe0*/  ISETP.GT.AND P4, PT, R3, RZ, P0 ;  /* 0x000000ff0300720c */ /* 0x000fe20000784270 */
[----:B------:R-:W-:Y:S01]  /*6ff0*/  FMUL R94, R94, R112 ;  /* 0x000000705e5e7220 */ /* 0x000fe20000400000 */
[----:B------:R-:W-:Y:S01]  /*7000*/  F2FP.F16.F32.PACK_AB R102, RZ, R102 ;  /* 0x00000066ff66723e */ /* 0x000fe200000000ff */
[----:B------:R-:W-:Y:S01]  /*7010*/  @P2 STG.E.U16 desc[UR44][R4.64+0x10], R110 ;  /* 0x0000106e04002986 */ /* 0x000fe2000c10152c */
[----:B------:R-:W-:Y:S01]  /*7020*/  ISETP.GT.AND P2, PT, R8, 0x18, PT ;  /* 0x000000180800780c */ /* 0x000fe20003f44270 */
[-C--:B------:R-:W-:Y:S01]  /*7030*/  FMUL R95, R95, R112.reuse ;  /* 0x000000705f5f7220 */ /* 0x080fe20000400000 */
[----:B------:R-:W-:Y:S01]  /*7040*/  F2FP.F16.F32.PACK_AB R103, RZ, R103 ;  /* 0x00000067ff67723e */ /* 0x000fe200000000ff */
[----:B------:R-:W-:Y:S01]  /*7050*/  @P3 STG.E.U16 desc[UR44][R4.64+0x12], R111 ;  /* 0x0000126f04003986 */ /* 0x000fe2000c10152c */
[----:B------:R-:W-:Y:S01]  /*7060*/  ISETP.GT.AND P3, PT, R3, 0x8, P0 ;  /* 0x000000080300780c */ /* 0x000fe20000764270 */
[----:B------:R-:W-:Y:S01]  /*7070*/  FMUL R80, R80, R112 ;  /* 0x0000007050507220 */ /* 0x000fe20000400000 */
[----:B------:R-:W-:Y:S01]  /*7080*/  ISETP.GT.AND P0, PT, R8, 0x19, PT ;  /* 0x000000190800780c */ /* 0x000fe20003f04270 */
[--C-:B0-----:R-:W-:Y:S01]  /*7090*/  @P5 IMAD.MOV.U32 R6, RZ, RZ, R10.reuse ;  /* 0x000000ffff065224 */ /* 0x101fe200078e000a */
[----:B------:R-:W-:Y:S01]  /*70a0*/  F2FP.F16.F32.PACK_AB R88, RZ, R88 ;  /* 0x00000058ff58723e */ /* 0x000fe200000000ff */
[--C-:B------:R-:W-:Y:S01]  /*70b0*/  @P5 IMAD.MOV.U32 R7, RZ, RZ, R11.reuse ;  /* 0x000000ffff075224 */ /* 0x100fe200078e000b */
[----:B------:R-:W-:Y:S01]  /*70c0*/  F2FP.F16.F32.PACK_AB R89, RZ, R89 ;  /* 0x00000059ff59723e */ /* 0x000fe200000000ff */
        /* <DEDUP_REMOVED lines=11> */
[----:B------:R-:W-:Y:S01]  /*7180*/  FMUL R86, R86, R112 ;  /* 0x0000007056567220 */ /* 0x000fe20000400000 */
[----:B------:R-:W-:Y:S01]  /*7190*/  F2FP.F16.F32.PACK_AB R94, RZ, R94 ;  /* 0x0000005eff5e723e */ /* 0x000fe200000000ff */
[----:B------:R-:W-:Y:S01]  /*71a0*/  FMUL R87, R87, R112 ;  /* 0x0000007057577220 */ /* 0x000fe20000400000 */
[----:B------:R-:W-:Y:S01]  /*71b0*/  F2FP.F16.F32.PACK_AB R95, RZ, R95 ;  /* 0x0000005fff5f723e */ /* 0x000fe200000000ff */
        /* <DEDUP_REMOVED lines=8> */
[C---:B------:R-:W-:Y:S01]  /*7240*/  ISETP.GT.AND P4, PT, R3.reuse, RZ, P0 ;  /* 0x000000ff0300720c */ /* 0x040fe20000784270 */
[-C--:B------:R-:W-:Y:S01]  /*7250*/  FMUL R74, R74, R112.reuse ;  /* 0x000000704a4a7220 */ /* 0x080fe20000400000 */
[----:B------:R-:W-:Y:S01]  /*7260*/  F2FP.F16.F32.PACK_AB R83, RZ, R83 ;  /* 0x00000053ff53723e */ /* 0x000fe200000000ff */
[----:B------:R-:W-:Y:S01]  /*7270*/  @P1 STG.E.U16 desc[UR44][R4.64+0x20], R98 ;  /* 0x0000206204001986 */ /* 0x000fe2000c10152c */
[----:B------:R-:W-:Y:S01]  /*7280*/  ISETP.GT.AND P1, PT, R3, 0x8, P2 ;  /* 0x000000080300780c */ /* 0x000fe20001724270 */
[-C--:B------:R-:W-:Y:S01]  /*7290*/  FMUL R75, R75, R112.reuse ;  /* 0x000000704b4b7220 */ /* 0x080fe20000400000 */
[----:B------:R-:W-:Y:S01]  /*72a0*/  ISETP.GT.AND P2, PT, R8, 0x20, PT ;  /* 0x000000200800780c */ /* 0x000fe20003f44270 */
        /* <DEDUP_REMOVED lines=156> */
[----:B0-----:R-:W-:Y:S01]  /*7c70*/  @P5 IMAD.MOV.U32 R6, RZ, RZ, R10 ;  /* 0x000000ffff065224 */ /* 0x001fe200078e000a */
[----:B------:R-:W-:Y:S01]  /*7c80*/  F2FP.F16.F32.PACK_AB R36, RZ, R36 ;  /* 0x00000024ff24723e */ /* 0x000fe200000000ff */
[----:B------:R-:W-:Y:S01]  /*7c90*/  @P5 IMAD.MOV.U32 R7, RZ, RZ, R11 ;  /* 0x000000ffff075224 */ /* 0x000fe200078e000b */
[----:B------:R-:W-:Y:S01]  /*7ca0*/  F2FP.F16.F32.PACK_AB R37, RZ, R37 ;  /* 0x00000025ff25723e */ /* 0x000fe200000000ff */
[----:B------:R-:W-:Y:S01]  /*7cb0*/  FMUL R29, R29, R112 ;  /* 0x000000701d1d7220 */ /* 0x000fe20000400000 */
[----:B------:R-:W-:Y:S01]  /*7cc0*/  F2FP.F16.F32.PACK_AB R38, RZ, R38 ;  /* 0x00000026ff26723e */ /* 0x000fe200000000ff */
[-C--:B------:R-:W-:Y:S01]  /*7cd0*/  FMUL R30, R30, R112.reuse ;  /* 0x000000701e1e7220 */ /* 0x080fe20000400000 */
[----:B------:R0:W-:Y:S01]  /*7ce0*/  @P5 STG.E.U16 desc[UR44][R6.64+0x70], R84 ;  /* 0x0000705406005986 */ /* 0x0001e2000c10152c */
[----:B------:R-:W-:Y:S01]  /*7cf0*/  ISETP.GT.AND P5, PT, R3, RZ, P2 ;  /* 0x000000ff0300720c */ /* 0x000fe200017a4270 */
[----:B------:R-:W-:Y:S01]  /*7d00*/  FMUL R31, R31, R112 ;  /* 0x000000701f1f7220 */ /* 0x000fe20000400000 */
[----:B------:R-:W-:-:S02]  /*7d10*/  F2FP.F16.F32.PACK_AB R39, RZ, R39 ;  /* 0x00000027ff27723e */ /* 0x000fc400000000ff */
[----:B------:R-:W-:Y:S02]  /*7d20*/  F2FP.F16.F32.PACK_AB R24, RZ, R24 ;  /* 0x00000018ff18723e */ /* 0x000fe400000000ff */
[----:B------:R-:W-:Y:S02]  /*7d30*/  F2FP.F16.F32.PACK_AB R25, RZ, R25 ;  /* 0x00000019ff19723e */ /* 0x000fe400000000ff */
[----:B------:R-:W-:Y:S02]  /*7d40*/  F2FP.F16.F32.PACK_AB R26, RZ, R26 ;  /* 0x0000001aff1a723e */ /* 0x000fe400000000ff */
[----:B------:R-:W-:Y:S01]  /*7d50*/  F2FP.F16.F32.PACK_AB R27, RZ, R27 ;  /* 0x0000001bff1b723e */ /* 0x000fe200000000ff */
[----:B0-----:R-:W-:Y:S01]  /*7d60*/  @P4 IMAD.MOV.U32 R6, RZ, RZ, R10 ;  /* 0x000000ffff064224 */ /* 0x001fe200078e000a */
[----:B------:R-:W-:Y:S01]  /*7d70*/  F2FP.F16.F32.PACK_AB R28, RZ, R28 ;  /* 0x0000001cff1c723e */ /* 0x000fe200000000ff */
[----:B------:R-:W-:Y:S01]  /*7d80*/  @P4 IMAD.MOV.U32 R7, RZ, RZ, R11 ;  /* 0x000000ffff074224 */ /* 0x000fe200078e000b */
[----:B------:R-:W-:-:S02]  /*7d90*/  F2FP.F16.F32.PACK_AB R29, RZ, R29 ;  /* 0x0000001dff1d723e */ /* 0x000fc400000000ff */
[----:B------:R-:W-:Y:S02]  /*7da0*/  F2FP.F16.F32.PACK_AB R30, RZ, R30 ;  /* 0x0000001eff1e723e */ /* 0x000fe400000000ff */
[----:B------:R0:W-:Y:S01]  /*7db0*/  @P4 STG.E.U16 desc[UR44][R6.64+0x72], R85 ;  /* 0x0000725506004986 */ /* 0x0001e2000c10152c */
[C---:B------:R-:W-:Y:S02]  /*7dc0*/  ISETP.GT.AND P4, PT, R3.reuse, RZ, P0 ;  /* 0x000000ff0300720c */ /* 0x040fe40000784270 */
[----:B------:R-:W-:Y:S01]  /*7dd0*/  F2FP.F16.F32.PACK_AB R31, RZ, R31 ;  /* 0x0000001fff1f723e */ /* 0x000fe200000000ff */
[----:B------:R-:W-:Y:S01]  /*7de0*/  @P1 STG.E.U16 desc[UR44][R4.64+0x70], R86 ;  /* 0x0000705604001986 */ /* 0x000fe2000c10152c */
[C---:B------:R-:W-:Y:S02]  /*7df0*/  ISETP.GT.AND P1, PT, R3.reuse, 0x8, P2 ;  /* 0x000000080300780c */ /* 0x040fe40001724270 */
[----:B------:R-:W-:Y:S01]  /*7e00*/  ISETP.GT.AND P2, PT, R8, 0x48, PT ;  /* 0x000000480800780c */ /* 0x000fe20003f44270 */
[----:B------:R-:W-:Y:S01]  /*7e10*/  @P3 STG.E.U16 desc[UR44][R4.64+0x72], R87 ;  /* 0x0000725704003986 */ /* 0x000fe2000c10152c */
[----:B------:R-:W-:-:S02]  /*7e20*/  ISETP.GT.AND P3, PT, R3, 0x8, P0 ;  /* 0x000000080300780c */ /* 0x000fc40000764270 */
[----:B------:R-:W-:Y:S01]  /*7e30*/  ISETP.GT.AND P0, PT, R8, 0x49, PT ;  /* 0x000000490800780c */ /* 0x000fe20003f04270 */
[----:B0-----:R-:W-:Y:S02]  /*7e40*/  @P5 IMAD.MOV.U32 R6, RZ, RZ, R10 ;  /* 0x000000ffff065224 */ /* 0x001fe400078e000a */
[----:B------:R-:W-:-:S05]  /*7e50*/  @P5 IMAD.MOV.U32 R7, RZ, RZ, R11 ;  /* 0x000000ffff075224 */ /* 0x000fca00078e000b */
[----:B------:R0:W-:Y:S01]  /*7e60*/  @P5 STG.E.U16 desc[UR44][R6.64+0x80], R72 ;  /* 0x0000804806005986 */ /* 0x0001e2000c10152c */
[----:B------:R-:W-:Y:S01]  /*7e70*/  ISETP.GT.AND P5, PT, R3, RZ, P2 ;  /* 0x000000ff0300720c */ /* 0x000fe200017a4270 */
[----:B0-----:R-:W-:Y:S02]  /*7e80*/  @P4 IMAD.MOV.U32 R6, RZ, RZ, R10 ;  /* 0x000000ffff064224 */ /* 0x001fe400078e000a */
[----:B------:R-:W-:-:S05]  /*7e90*/  @P4 IMAD.MOV.U32 R7, RZ, RZ, R11 ;  /* 0x000000ffff074224 */ /* 0x000fca00078e000b */
[----:B------:R0:W-:Y:S01]  /*7ea0*/  @P4 STG.E.U16 desc[UR44][R6.64+0x82], R73 ;  /* 0x0000824906004986 */ /* 0x0001e2000c10152c */
[----:B------:R-:W-:-:S03]  /*7eb0*/  ISETP.GT.AND P4, PT, R3, RZ, P0 ;  /* 0x000000ff0300720c */ /* 0x000fc60000784270 */
[----:B------:R-:W-:Y:S01]  /*7ec0*/  @P1 STG.E.U16 desc[UR44][R4.64+0x80], R74 ;  /* 0x0000804a04001986 */ /* 0x000fe2000c10152c */
[C---:B------:R-:W-:Y:S02]  /*7ed0*/  ISETP.GT.AND P1, PT, R3.reuse, 0x8, P2 ;  /* 0x000000080300780c */ /* 0x040fe40001724270 */
[C---:B------:R-:W-:Y:S01]  /*7ee0*/  ISETP.GT.AND P2, PT, R8.reuse, 0x50, PT ;  /* 0x000000500800780c */ /* 0x040fe20003f44270 */
[----:B------:R-:W-:Y:S01]  /*7ef0*/  @P3 STG.E.U16 desc[UR44][R4.64+0x82], R75 ;  /* 0x0000824b04003986 */ /* 0x000fe2000c10152c */
[----:B------:R-:W-:Y:S02]  /*7f00*/  ISETP.GT.AND P3, PT, R3, 0x8, P0 ;  /* 0x000000080300780c */ /* 0x000fe40000764270 */
        /* <DEDUP_REMOVED lines=102> */
[C---:B------:R-:W-:Y:S02]  /*8570*/  ISETP.GT.AND P5, PT, R3.reuse, RZ, P2 ;  /* 0x000000ff0300720c */ /* 0x040fe400017a4270 */
[----:B------:R-:W-:Y:S01]  /*8580*/  ISETP.GT.AND P2, PT, R3, 0x8, P2 ;  /* 0x000000080300780c */ /* 0x000fe20001744270 */
[----:B0-----:R-:W-:Y:S02]  /*8590*/  @P4 IMAD.MOV.U32 R6, RZ, RZ, R10 ;  /* 0x000000ffff064224 */ /* 0x001fe400078e000a */
[----:B------:R-:W-:-:S05]  /*85a0*/  @P4 IMAD.MOV.U32 R7, RZ, RZ, R11 ;  /* 0x000000ffff074224 */ /* 0x000fca00078e000b */
[----:B------:R0:W-:Y:S01]  /*85b0*/  @P4 STG.E.U16 desc[UR44][R6.64+0x102], R41 ;  /* 0x0001022906004986 */ /* 0x0001e2000c10152c */
[C---:B------:R-:W-:Y:S02]  /*85c0*/  ISETP.GT.AND P4, PT, R3.reuse, RZ, P0 ;  /* 0x000000ff0300720c */ /* 0x040fe40000784270 */
[----:B------:R-:W-:Y:S01]  /*85d0*/  ISETP.GT.AND P0, PT, R3, 0x8, P0 ;  /* 0x000000080300780c */ /* 0x000fe20000704270 */
[----:B------:R-:W-:Y:S01]  /*85e0*/  @P1 STG.E.U16 desc[UR44][R4.64+0x100], R42 ;  /* 0x0001002a04001986 */ /* 0x000fe2000c10152c */
[----:B------:R-:W-:-:S03]  /*85f0*/  ISETP.GT.AND P1, PT, R8, 0x91, PT ;  /* 0x000000910800780c */ /* 0x000fc60003f24270 */
[----:B------:R-:W-:Y:S01]  /*8600*/  @P3 STG.E.U16 desc[UR44][R4.64+0x102], R43 ;  /* 0x0001022b04003986 */ /* 0x000fe2000c10152c */
        /* <DEDUP_REMOVED lines=9> */
[----:B------:R-:W-:Y:S04]  /*86a0*/  @P2 STG.E.U16 desc[UR44][R4.64+0x110], R46 ;  /* 0x0001102e04002986 */ /* 0x000fe8000c10152c */
[----:B------:R-:W-:Y:S01]  /*86b0*/  @P0 STG.E.U16 desc[UR44][R4.64+0x112], R47 ;  /* 0x0001122f04000986 */ /* 0x000fe2000c10152c */
[----:B------:R-:W-:Y:S01]  /*86c0*/  ISETP.GT.AND P0, PT, R3, 0x8, P3 ;  /* 0x000000080300780c */ /* 0x000fe20001f04270 */
[----:B0-----:R-:W-:Y:S02]  /*86d0*/  @P5 IMAD.MOV.U32 R6, RZ, RZ, R10 ;  /* 0x000000ffff065224 */ /* 0x001fe400078e000a */
[----:B------:R-:W-:-:S05]  /*86e0*/  @P5 IMAD.MOV.U32 R7, RZ, RZ, R11 ;  /* 0x000000ffff075224 */ /* 0x000fca00078e000b */
[----:B------:R0:W-:Y:S01]  /*86f0*/  @P5 STG.E.U16 desc[UR44][R6.64+0x120], R32 ;  /* 0x0001202006005986 */ /* 0x0001e2000c10152c */
[----:B------:R-:W-:Y:S02]  /*8700*/  ISETP.GT.AND P5, PT, R3, 0x8, P1 ;  /* 0x000000080300780c */ /* 0x000fe40000fa4270 */
[----:B------:R-:W-:-:S04]  /*8710*/  ISETP.GT.AND P1, PT, R8, 0x99, PT ;  /* 0x000000990800780c */ /* 0x000fc80003f24270 */
[----:B------:R-:W-:Y:S01]  /*8720*/  ISETP.GT.AND P3, PT, R3, RZ, P1 ;  /* 0x000000ff0300720c */ /* 0x000fe20000f64270 */
[----:B0-----:R-:W-:Y:S02]  /*8730*/  @P4 IMAD.MOV.U32 R6, RZ, RZ, R10 ;  /* 0x000000ffff064224 */ /* 0x001fe400078e000a */
[----:B------:R-:W-:-:S05]  /*8740*/  @P4 IMAD.MOV.U32 R7, RZ, RZ, R11 ;  /* 0x000000ffff074224 */ /* 0x000fca00078e000b */
[----:B------:R0:W-:Y:S01]  /*8750*/  @P4 STG.E.U16 desc[UR44][R6.64+0x122], R33 ;  /* 0x0001222106004986 */ /* 0x0001e2000c10152c */
[----:B------:R-:W-:-:S03]  /*8760*/  ISETP.GT.AND P4, PT, R8, 0x98, PT ;  /* 0x000000980800780c */ /* 0x000fc60003f84270 */
[----:B------:R-:W-:Y:S01]  /*8770*/  @P0 STG.E.U16 desc[UR44][R4.64+0x120], R34 ;  /* 0x0001202204000986 */ /* 0x000fe2000c10152c */
[C---:B------:R-:W-:Y:S02]  /*8780*/  ISETP.GT.AND P2, PT, R3.reuse, RZ, P4 ;  /* 0x000000ff0300720c */ /* 0x040fe40002744270 */
[C---:B------:R-:W-:Y:S01]  /*8790*/  ISETP.GT.AND P4, PT, R3.reuse, 0x8, P4 ;  /* 0x000000080300780c */ /* 0x040fe20002784270 */
[----:B------:R-:W-:Y:S01]  /*87a0*/  @P5 STG.E.U16 desc[UR44][R4.64+0x122], R35 ;  /* 0x0001222304005986 */ /* 0x000fe2000c10152c */
[----:B------:R-:W-:Y:S02]  /*87b0*/  ISETP.GT.AND P5, PT, R3, 0x8, P1 ;  /* 0x000000080300780c */ /* 0x000fe40000fa4270 */
[C---:B------:R-:W-:Y:S02]  /*87c0*/  ISETP.GT.AND P0, PT, R8.reuse, 0xa1, PT ;  /* 0x000000a10800780c */ /* 0x040fe40003f04270 */
[----:B------:R-:W-:-:S05]  /*87d0*/  ISETP.GT.AND P1, PT, R8, 0xa9, PT ;  /* 0x000000a90800780c */ /* 0x000fca0003f24270 */
[----:B0-----:R-:W-:Y:S02]  /*87e0*/  @P2 IMAD.MOV.U32 R6, RZ, RZ, R10 ;  /* 0x000000ffff062224 */ /* 0x001fe400078e000a */
[----:B------:R-:W-:-:S05]  /*87f0*/  @P2 IMAD.MOV.U32 R7, RZ, RZ, R11 ;  /* 0x000000ffff072224 */ /* 0x000fca00078e000b */
[----:B------:R0:W-:Y:S01]  /*8800*/  @P2 STG.E.U16 desc[UR44][R6.64+0x130], R36 ;  /* 0x0001302406002986 */ /* 0x0001e2000c10152c */
[----:B------:R-:W-:Y:S01]  /*8810*/  ISETP.GT.AND P2, PT, R8, 0xa8, PT ;  /* 0x000000a80800780c */ /* 0x000fe20003f44270 */
        /* <DEDUP_REMOVED lines=8> */
[C---:B------:R-:W-:Y:S02]  /*88a0*/  ISETP.GT.AND P5, PT, R3.reuse, RZ, P0 ;  /* 0x000000ff0300720c */ /* 0x040fe400007a4270 */
[----:B------:R-:W-:-:S07]  /*88b0*/  ISETP.GT.AND P0, PT, R3, 0x8, P0 ;  /* 0x000000080300780c */ /* 0x000fce0000704270 */
        /* <DEDUP_REMOVED lines=10> */
[----:B------:R-:W-:Y:S04]  /*8960*/  @P3 STG.E.U16 desc[UR44][R4.64+0x140], R26 ;  /* 0x0001401a04003986 */ /* 0x000fe8000c10152c */
[----:B------:R-:W-:Y:S06]  /*8970*/  @P0 STG.E.U16 desc[UR44][R4.64+0x142], R27 ;  /* 0x0001421b04000986 */ /* 0x000fec000c10152c */
[----:B0-----:R-:W-:-:S02]  /*8980*/  @P5 IMAD.MOV.U32 R6, RZ, RZ, R10 ;  /* 0x000000ffff065224 */ /* 0x001fc400078e000a */
[----:B------:R-:W-:-:S05]  /*8990*/  @P5 IMAD.MOV.U32 R7, RZ, RZ, R11 ;  /* 0x000000ffff075224 */ /* 0x000fca00078e000b */
[----:B------:R0:W-:Y:S04]  /*89a0*/  @P5 STG.E.U16 desc[UR44][R6.64+0x150], R28 ;  /* 0x0001501c06005986 */ /* 0x0001e8000c10152c */
[----:B------:R1:W-:Y:S04]  /*89b0*/  @P4 STG.E.U16 desc[UR44][R10.64+0x152], R29 ;  /* 0x0001521d0a004986 */ /* 0x0003e8000c10152c */
[----:B------:R1:W-:Y:S01]  /*89c0*/  @P2 STG.E.U16 desc[UR44][R4.64+0x150], R30 ;  /* 0x0001501e04002986 */ /* 0x0003e2000c10152c */
[----:B0-----:R-:W-:Y:S02]  /*89d0*/  @P1 IMAD.MOV.U32 R6, RZ, RZ, R4 ;  /* 0x000000ffff061224 */ /* 0x001fe400078e0004 */
[----:B------:R-:W-:-:S05]  /*89e0*/  @P1 IMAD.MOV.U32 R7, RZ, RZ, R5 ;  /* 0x000000ffff071224 */ /* 0x000fca00078e0005 */
[----:B------:R1:W-:Y:S02]  /*89f0*/  @P1 STG.E.U16 desc[UR44][R6.64+0x152], R31 ;  /* 0x0001521f06001986 */ /* 0x0003e4000c10152c */
.L_x_207:
[----:B------:R-:W-:Y:S05]  /*8a00*/  BSYNC B0 ;  /* 0x0000000000007941 */ /* 0x000fea0003800000 */
.L_x_33:
[----:B------:R-:W-:Y:S01]  /*8a10*/  ULDC UR4, c[0x0][0xc] ;  /* 0x0000030000047ab9 */ /* 0x000fe20000000800 */
[----:B------:R-:W-:Y:S01]  /*8a20*/  ULDC UR5, c[0x0][0x10] ;  /* 0x0000040000057ab9 */ /* 0x000fe20000000800 */
[----:B------:R-:W0:Y:S01]  /*8a30*/  LDC R3, c[0x0][0x14] ;  /* 0x00000500ff037b82 */ /* 0x000e220000000800 */
[----:B------:R-:W-:Y:S01]  /*8a40*/  UIMAD.WIDE.U32 UR4, UR4, UR5, URZ ;  /* 0x00000005040472a5 */ /* 0x000fe2000f8e003f */
[----:B------:R-:W-:Y:S02]  /*8a50*/  IMAD.MOV.U32 R116, RZ, RZ, -0x1 ;  /* 0xffffffffff747424 */ /* 0x000fe400078e00ff */
[----:B------:R-:W-:-:S03]  /*8a60*/  IMAD.MOV.U32 R113, RZ, RZ, -0x1 ;  /* 0xffffffffff717424 */ /* 0x000fc600078e00ff */
[----:B0-----:R-:W-:-:S04]  /*8a70*/  IMAD.WIDE.U32 R16, R3, UR4, R16 ;  /* 0x0000000403107c25 */ /* 0x001fc8000f8e0010 */
[----:B------:R-:W-:Y:S01]  /*8a80*/  IMAD R3, R3, UR5, RZ ;  /* 0x0000000503037c24 */ /* 0x000fe2000f8e02ff */
[----:B------:R-:W-:Y:S02]  /*8a90*/  ULDC.64 UR4, c[0x0][0x650] ;  /* 0x0001940000047ab9 */ /* 0x000fe40000000a00 */
[----:B------:R-:W-:Y:S01]  /*8aa0*/  ISETP.GE.U32.AND P0, PT, R16, UR4, PT ;  /* 0x0000000410007c0c */ /* 0x000fe2000bf06070 */
[--C-:B------:R-:W-:Y:S01]  /*8ab0*/  IMAD.IADD R17, R17, 0x1, R3.reuse ;  /* 0x0000000111117824 */ /* 0x100fe200078e0203 */
[----:B------:R-:W-:-:S04]  /*8ac0*/  PRMT R3, RZ, 0x7610, R3 ;  /* 0x00007610ff037816 */ /* 0x000fc80000000003 */
[----:B------:R-:W-:-:S13]  /*8ad0*/  ISETP.GE.U32.AND.EX P0, PT, R17, UR5, PT, P0 ;  /* 0x0000000511007c0c */ /* 0x000fda000bf06100 */
[----:B------:R-:W-:Y:S05]  /*8ae0*/  @P0 BRA `(.L_x_208) ;  /* 0x0000000400640947 */ /* 0x000fea0003800000 */
[----:B-1----:R-:W0:Y:S01]  /*8af0*/  S2R R12, SR_CTAID.X ;  /* 0x00000000000c7919 */ /* 0x002e220000002500 */
[----:B------:R-:W1:Y:S01]  /*8b00*/  LDC.64 R10, c[0x0][0x628] ;  /* 0x00018a00ff0a7b82 */ /* 0x000e620000000a00 */
[----:B------:R-:W-:Y:S01]  /*8b10*/  ULDC UR4, c[0x0][0x150] ;  /* 0x0000540000047ab9 */ /* 0x000fe20000000800 */
[----:B------:R-:W-:Y:S01]  /*8b20*/  IMAD.MOV.U32 R8, RZ, RZ, R16 ;  /* 0x000000ffff087224 */ /* 0x000fe200078e0010 */
[----:B------:R-:W0:Y:S01]  /*8b30*/  S2R R24, SR_CTAID.Y ;  /* 0x0000000000187919 */ /* 0x000e220000002600 */
[----:B------:R-:W-:-:S04]  /*8b40*/  IMAD.MOV.U32 R9, RZ, RZ, R17 ;  /* 0x000000ffff097224 */ /* 0x000fc800078e0011 */
[----:B------:R-:W2:Y:S08]  /*8b50*/  LDC R21, c[0x0][0x144] ;  /* 0x00005100ff157b82 */ /* 0x000eb00000000800 */
[----:B------:R-:W2:Y:S08]  /*8b60*/  LDC R0, c[0x0][0x630] ;  /* 0x00018c00ff007b82 */ /* 0x000eb00000000800 */
[----:B------:R-:W2:Y:S01]  /*8b70*/  LDC.64 R14, c[0x0][0x620] ;  /* 0x00018800ff0e7b82 */ /* 0x000ea20000000a00 */
[----:B-1----:R-:W-:-:S04]  /*8b80*/  ISETP.NE.U32.AND P0, PT, R10, RZ, PT ;  /* 0x000000ff0a00720c */ /* 0x002fc80003f05070 */
[----:B------:R-:W-:Y:S02]  /*8b90*/  ISETP.NE.AND.EX P0, PT, R11, RZ, PT, P0 ;  /* 0x000000ff0b00720c */ /* 0x000fe40003f05300 */
[----:B0-----:R-:W-:-:S05]  /*8ba0*/  I2FP.F32.U32 R3, R12 ;  /* 0x0000000c00037245 */ /* 0x001fca0000201000 */
[----:B------:R-:W-:-:S04]  /*8bb0*/  FMUL R3, R3, UR4 ;  /* 0x0000000403037c20 */ /* 0x000fc80008400000 */
[----:B------:R0:W1:Y:S02]  /*8bc0*/  F2I.U32.TRUNC.NTZ R20, R3 ;  /* 0x0000000300147305 */ /* 0x000064000020f000 */
[----:B------:R-:W-:Y:S05]  /*8bd0*/  @!P0 BRA `(.L_x_209) ;  /* 0x0000000000288947 */ /* 0x000fea0003800000 */
[----:B0-----:R-:W0:Y:S02]  /*8be0*/  LDC R3, c[0x0][0x634] ;  /* 0x00018d00ff037b82 */ /* 0x001e240000000800 */
[----:B0-----:R-:W-:-:S05]  /*8bf0*/  IADD3 R3, P0, R16, R3, RZ ;  /* 0x0000000310037210 */ /* 0x001fca0007f1e0ff */
[----:B------:R-:W-:-:S04]  /*8c00*/  IMAD.X R13, RZ, RZ, R17, P0 ;  /* 0x000000ffff0d7224 */ /* 0x000fc800000e0611 */
[----:B--234-:R-:W-:-:S04]  /*8c10*/  IMAD.WIDE.U32 R4, R13, R10, RZ ;  /* 0x0000000a0d047225 */ /* 0x01cfc800078e00ff */
[----:B------:R-:W-:-:S04]  /*8c20*/  IMAD.WIDE.U32 R6, P0, R3, R11, R4 ;  /* 0x0000000b03067225 */ /* 0x000fc80007800004 */
[----:B------:R-:W-:-:S04]  /*8c30*/  IMAD.WIDE.U32 R4, R3, R10, RZ ;  /* 0x0000000a03047225 */ /* 0x000fc800078e00ff */
[----:B------:R-:W-:Y:S01]  /*8c40*/  IMAD.X R9, RZ, RZ, RZ, P0 ;  /* 0x000000ffff097224 */ /* 0x000fe200000e06ff */
[----:B------:R-:W-:Y:S01]  /*8c50*/  IADD3 RZ, P0, R5, R6, RZ ;  /* 0x0000000605ff7210 */ /* 0x000fe20007f1e0ff */
[----:B------:R-:W-:-:S04]  /*8c60*/  IMAD.MOV.U32 R8, RZ, RZ, R7 ;  /* 0x000000ffff087224 */ /* 0x000fc800078e0007 */
[----:B------:R-:W-:-:S08]  /*8c70*/  IMAD.WIDE.U32.X R8, R13, R11, R8, P0 ;  /* 0x0000000b0d087225 */ /* 0x000fd000000e0408 */
.L_x_209:
[----:B------:R-:W3:Y:S01]  /*8c80*/  LDC.64 R28, c[0x0][0x640] ;  /* 0x00019000ff1c7b82 */ /* 0x000ee20000000a00 */
[-CC-:B--2---:R-:W-:Y:S01]  /*8c90*/  SHF.R.U64 R113, R8, R0.reuse, R9.reuse ;  /* 0x0000000008717219 */ /* 0x184fe20000001209 */
[----:B-1----:R-:W-:Y:S01]  /*8ca0*/  IMAD.MOV R20, RZ, RZ, -R20 ;  /* 0x000000ffff147224 */ /* 0x002fe200078e0a14 */
[----:B------:R-:W-:Y:S01]  /*8cb0*/  SHF.R.U32.HI R0, RZ, R0, R9 ;  /* 0x00000000ff007219 */ /* 0x000fe20000011609 */
[----:B------:R-:W-:Y:S01]  /*8cc0*/  ULDC UR4, c[0x0][0x154] ;  /* 0x0000550000047ab9 */ /* 0x000fe20000000800 */
[----:B0-----:R-:W-:Y:S01]  /*8cd0*/  IADD3 R3, P0, RZ, -R113, RZ ;  /* 0x80000071ff037210 */ /* 0x001fe20007f1e0ff */
[----:B------:R-:W-:Y:S02]  /*8ce0*/  IMAD R21, R21, R20, R12 ;  /* 0x0000001415157224 */ /* 0x000fe400078e020c */
[----:B------:R-:W0:Y:S01]  /*8cf0*/  LDC R6, c[0x0][0x618] ;  /* 0x00018600ff067b82 */ /* 0x000e220000000800 */
[----:B------:R-:W-:Y:S02]  /*8d00*/  IMAD.MOV.U32 R7, RZ, RZ, 0x1 ;  /* 0x00000001ff077424 */ /* 0x000fe400078e00ff */
[----:B---34-:R-:W-:-:S04]  /*8d10*/  IMAD.X R5, RZ, RZ, ~R0, P0 ;  /* 0x000000ffff057224 */ /* 0x018fc800000e0e00 */
[-C--:B------:R-:W-:Y:S01]  /*8d20*/  IMAD R0, R5, R14.reuse, RZ ;  /* 0x0000000e05007224 */ /* 0x080fe200078e02ff */
[----:B------:R-:W1:Y:S01]  /*8d30*/  LDC R8, c[0x0][0x608] ;  /* 0x00018200ff087b82 */ /* 0x000e620000000800 */
[----:B------:R-:W-:-:S04]  /*8d40*/  IMAD.WIDE.U32 R4, R3, R14, R16 ;  /* 0x0000000e03047225 */ /* 0x000fc800078e0010 */
[----:B------:R-:W-:Y:S01]  /*8d50*/  IMAD R3, R3, R15, R0 ;  /* 0x0000000f03037224 */ /* 0x000fe200078e0200 */
[----:B------:R-:W-:Y:S02]  /*8d60*/  I2FP.F32.U32 R0, R24 ;  /* 0x0000001800007245 */ /* 0x000fe40000201000 */
[----:B------:R-:W2:Y:S01]  /*8d70*/  LDC R26, c[0x0][0x658] ;  /* 0x00019600ff1a7b82 */ /* 0x000ea20000000800 */
[----:B------:R-:W-:Y:S01]  /*8d80*/  IMAD.IADD R3, R5, 0x1, R3 ;  /* 0x0000000105037824 */ /* 0x000fe200078e0203 */
[----:B------:R-:W-:Y:S01]  /*8d90*/  ISETP.NE.U32.AND P0, PT, R28, RZ, PT ;  /* 0x000000ff1c00720c */ /* 0x000fe20003f05070 */
[----:B------:R-:W-:Y:S01]  /*8da0*/  FMUL R0, R0, UR4 ;  /* 0x0000000400007c20 */ /* 0x000fe20008400000 */
[----:B------:R-:W-:Y:S02]  /*8db0*/  IMAD.MOV.U32 R5, RZ, RZ, -0x1 ;  /* 0xffffffffff057424 */ /* 0x000fe400078e00ff */
[----:B------:R-:W-:Y:S01]  /*8dc0*/  ISETP.NE.AND.EX P0, PT, R29, RZ, PT, P0 ;  /* 0x000000ff1d00720c */ /* 0x000fe20003f05300 */
[----:B------:R3:W4:Y:S01]  /*8dd0*/  F2I.U32.TRUNC.NTZ R13, R0 ;  /* 0x00000000000d7305 */ /* 0x000722000020f000 */
[----:B------:R-:W3:Y:S01]  /*8de0*/  LDC R15, c[0x0][0x148] ;  /* 0x00005200ff0f7b82 */ /* 0x000ee20000000800 */
[----:B0-----:R-:W-:-:S02]  /*8df0*/  SHF.R.U64 R12, R4, R6, R3 ;  /* 0x00000006040c7219 */ /* 0x001fc40000001203 */
[----:B------:R-:W-:-:S05]  /*8e00*/  SHF.R.U32.HI R3, RZ, R6, R3 ;  /* 0x00000006ff037219 */ /* 0x000fca0000011603 */
[----:B------:R-:W0:Y:S01]  /*8e10*/  LDC R20, c[0x0][0x600] ;  /* 0x00018000ff147b82 */ /* 0x000e220000000800 */
[-CC-:B-1----:R-:W-:Y:S02]  /*8e20*/  SHF.R.U64 R10, R12, R8.reuse, R3.reuse ;  /* 0x000000080c0a7219 */ /* 0x182fe40000001203 */
[----:B------:R-:W-:-:S05]  /*8e30*/  SHF.R.U32.HI R3, RZ, R8, R3 ;  /* 0x00000008ff037219 */ /* 0x000fca0000011603 */
[----:B------:R-:W1:Y:S01]  /*8e40*/  LDC R27, c[0x0][0x648] ;  /* 0x00019200ff1b7b82 */ /* 0x000e620000000800 */
[-C--:B--2---:R-:W-:Y:S02]  /*8e50*/  SHF.L.U32 R4, R5, R26.reuse, RZ ;  /* 0x0000001a05047219 */ /* 0x084fe400000006ff */
[-CC-:B------:R-:W-:Y:S02]  /*8e60*/  SHF.R.U64 R14, R10, R26.reuse, R3.reuse ;  /* 0x0000001a0a0e7219 */ /* 0x180fe40000001203 */
[----:B------:R-:W-:Y:S02]  /*8e70*/  SHF.R.U32.HI R5, RZ, R26, R3 ;  /* 0x0000001aff057219 */ /* 0x000fe40000011603 */
[----:B------:R-:W-:Y:S01]  /*8e80*/  LOP3.LUT R25, RZ, R4, RZ, 0x33, !PT ;  /* 0x00000004ff197212 */ /* 0x000fe200078e33ff */
[----:B------:R-:W2:Y:S01]  /*8e90*/  LDC R30, c[0x0][0x638] ;  /* 0x00018e00ff1e7b82 */ /* 0x000ea20000000800 */
[----:B------:R-:W-:Y:S01]  /*8ea0*/  SHF.L.U32 R26, R7, R26, RZ ;  /* 0x0000001a071a7219 */ /* 0x000fe200000006ff */
[----:B------:R-:W-:-:S06]  /*8eb0*/  IMAD.MOV.U32 R4, RZ, RZ, R14 ;  /* 0x000000ffff047224 */ /* 0x000fcc00078e000e */
[----:B------:R-:W0:Y:S01]  /*8ec0*/  LDC R31, c[0x0][0x610] ;  /* 0x00018400ff1f7b82 */ /* 0x000e220000000800 */
[----:B----4-:R-:W-:Y:S05]  /*8ed0*/  @!P0 BRA `(.L_x_210) ;  /* 0x0000000000288947 */ /* 0x010fea0003800000 */
        /* <DEDUP_REMOVED lines=10> */
.L_x_210:
[----:B------:R-:W-:Y:S01]  /*8f80*/  ISETP.NE.AND P0, PT, R2, 0x1, PT ;  /* 0x000000010200780c */ /* 0x000fe20003f05270 */
[----:B0-----:R-:W-:Y:S01]  /*8f90*/  VIADD R7, R20, 0xffffffff ;  /* 0xffffffff14077836 */ /* 0x001fe20000000000 */
[----:B-1-3--:R-:W-:Y:S01]  /*8fa0*/  SHF.R.U64 R0, R4, R27, R5 ;  /* 0x0000001b04007219 */ /* 0x00afe20000001205 */
[----:B------:R-:W-:Y:S01]  /*8fb0*/  IMAD.MOV R13, RZ, RZ, -R13 ;  /* 0x000000ffff0d7224 */ /* 0x000fe200078e0a0d */
[----:B------:R-:W-:Y:S01]  /*8fc0*/  LOP3.LUT R5, R10, R25, RZ, 0xc0, !PT ;  /* 0x000000190a057212 */ /* 0x000fe200078ec0ff */
[----:B------:R-:W-:Y:S01]  /*8fd0*/  IMAD.MOV.U32 R4, RZ, RZ, 0x1 ;  /* 0x00000001ff047424 */ /* 0x000fe200078e00ff */
[----:B------:R-:W-:Y:S01]  /*8fe0*/  LOP3.LUT R12, R12, R7, RZ, 0xc0, !PT ;  /* 0x000000070c0c7212 */ /* 0x000fe200078ec0ff */
[----:B------:R-:W-:Y:S02]  /*8ff0*/  IMAD.MOV R3, RZ, RZ, -R0 ;  /* 0x000000ffff037224 */ /* 0x000fe400078e0a00 */
[----:B------:R-:W-:Y:S02]  /*9000*/  IMAD R0, R26, R0, R5 ;  /* 0x000000001a007224 */ /* 0x000fe400078e0205 */
[----:B--2---:R-:W-:-:S02]  /*9010*/  IMAD R3, R3, R30, R14 ;  /* 0x0000001e03037224 */ /* 0x004fc400078e020e */
[----:B------:R-:W-:Y:S02]  /*9020*/  @P0 IMAD R21, R15, R13, R24 ;  /* 0x0000000d0f150224 */ /* 0x000fe400078e0218 */
[----:B------:R-:W-:Y:S01]  /*9030*/  IMAD R5, R3, R20, R12 ;  /* 0x0000001403057224 */ /* 0x000fe200078e020c */
[----:B------:R-:W-:Y:S01]  /*9040*/  PRMT R3, R4, 0x7610, R3 ;  /* 0x0000761004037816 */ /* 0x000fe20000000003 */
[----:B------:R-:W-:-:S05]  /*9050*/  IMAD R0, R0, R31, R21 ;  /* 0x0000001f00007224 */ /* 0x000fca00078e0215 */
[----:B------:R-:W-:Y:S02]  /*9060*/  SEL R116, R5, R0, !P0 ;  /* 0x0000000005747207 */ /* 0x000fe40004000000 */
[----:B------:R-:W-:-:S07]  /*9070*/  SEL R0, R0, R5, !P0 ;  /* 0x0000000500007207 */ /* 0x000fce0004000000 */
.L_x_208:
[----:B------:R-:W-:Y:S01]  /*9080*/  LOP3.LUT P0, RZ, R3, 0xff, RZ, 0xc0, !PT ;  /* 0x000000ff03ff7812 */ /* 0x000fe2000780c0ff */
[----:B------:R-:W-:-:S12]  /*9090*/  IMAD.MOV.U32 R115, RZ, RZ, R0 ;  /* 0x000000ffff737224 */ /* 0x000fd800078e0000 */
[----:B------:R-:W-:Y:S05]  /*90a0*/  @P0 BRA `(.L_x_211) ;  /* 0xffffff8000940947 */ /* 0x000fea000383ffff */
[----:B------:R-:W-:Y:S05]  /*90b0*/  EXIT ;  /* 0x000000000000794d */ /* 0x000fea0003800000 */
.L_x_8:
[----:B0-----:R-:W-:Y:S01]  /*90c0*/  ULDC.64 UR4, c[0x0][0x650] ;  /* 0x0001940000047ab9 */ /* 0x001fe20000000a00 */
        /* <DEDUP_REMOVED lines=25> */
.L_x_213:
[----:B------:R-:W0:Y:S01]  /*9260*/  LDC.64 R28, c[0x0][0x640] ;  /* 0x00019000ff1c7b82 */ /* 0x000e220000000a00 */
[-CC-:B------:R-:W-:Y:S01]  /*9270*/  SHF.R.U64 R22, R12, R6.reuse, R13.reuse ;  /* 0x000000060c167219 */ /* 0x180fe2000000120d */
[----:B------:R-:W-:Y:S01]  /*9280*/  IMAD.MOV.U32 R30, RZ, RZ, 0x1 ;  /* 0x00000001ff1e7424 */ /* 0x000fe200078e00ff */
[----:B------:R-:W-:Y:S02]  /*9290*/  SHF.R.U32.HI R6, RZ, R6, R13 ;  /* 0x00000006ff067219 */ /* 0x000fe4000001160d */
        /* <DEDUP_REMOVED lines=8> */
[----:B------:R-:W-:Y:S01]  /*9320*/  IMAD.IADD R9, R9, 0x1, R11 ;  /* 0x0000000109097824 */ /* 0x000fe200078e020b */
[----:B0-----:R-:W-:-:S04]  /*9330*/  ISETP.NE.U32.AND P0, PT, R28, RZ, PT ;  /* 0x000000ff1c00720c */ /* 0x001fc80003f05070 */
[----:B------:R-:W-:Y:S02]  /*9340*/  ISETP.NE.AND.EX P0, PT, R29, RZ, PT, P0 ;  /* 0x000000ff1d00720c */ /* 0x000fe40003f05300 */
[----:B------:R-:W0:Y:S01]  /*9350*/  LDC R20, c[0x0][0x600] ;  /* 0x00018000ff147b82 */ /* 0x000e220000000800 */
[-CC-:B-1----:R-:W-:Y:S01]  /*9360*/  SHF.R.U64 R14, R8, R10.reuse, R9.reuse ;  /* 0x0000000a080e7219 */ /* 0x182fe20000001209 */
[----:B------:R-:W-:Y:S01]  /*9370*/  IMAD.MOV.U32 R8, RZ, RZ, -0x1 ;  /* 0xffffffffff087424 */ /* 0x000fe200078e00ff */
[----:B------:R-:W-:-:S05]  /*9380*/  SHF.R.U32.HI R9, RZ, R10, R9 ;  /* 0x0000000aff097219 */ /* 0x000fca0000011609 */
[----:B------:R-:W1:Y:S01]  /*9390*/  LDC R24, c[0x0][0x648] ;  /* 0x00019200ff187b82 */ /* 0x000e620000000800 */
[-CC-:B--2---:R-:W-:Y:S02]  /*93a0*/  SHF.R.U64 R23, R14, R12.reuse, R9.reuse ;  /* 0x0000000c0e177219 */ /* 0x184fe40000001209 */
[----:B------:R-:W-:-:S05]  /*93b0*/  SHF.R.U32.HI R6, RZ, R12, R9 ;  /* 0x0000000cff067219 */ /* 0x000fca0000011609 */
[----:B------:R-:W2:Y:S01]  /*93c0*/  LDC R26, c[0x0][0x638] ;  /* 0x00018e00ff1a7b82 */ /* 0x000ea20000000800 */
[-C--:B---3--:R-:W-:Y:S02]  /*93d0*/  SHF.L.U32 R8, R8, R27.reuse, RZ ;  /* 0x0000001b08087219 */ /* 0x088fe400000006ff */
[-CC-:B------:R-:W-:Y:S02]  /*93e0*/  SHF.R.U64 R25, R23, R27.reuse, R6.reuse ;  /* 0x0000001b17197219 */ /* 0x180fe40000001206 */
[----:B------:R-:W-:Y:S02]  /*93f0*/  LOP3.LUT R32, RZ, R8, RZ, 0x33, !PT ;  /* 0x00000008ff207212 */ /* 0x000fe400078e33ff */
[----:B------:R-:W-:Y:S01]  /*9400*/  SHF.R.U32.HI R9, RZ, R27, R6 ;  /* 0x0000001bff097219 */ /* 0x000fe20000011606 */
[----:B------:R-:W3:Y:S01]  /*9410*/  LDC R31, c[0x0][0x610] ;  /* 0x00018400ff1f7b82 */ /* 0x000ee20000000800 */
[----:B------:R-:W-:Y:S01]  /*9420*/  IMAD.MOV.U32 R8, RZ, RZ, R25 ;  /* 0x000000ffff087224 */ /* 0x000fe200078e0019 */
[----:B------:R-:W-:Y:S06]  /*9430*/  @!P0 BRA `(.L_x_214) ;  /* 0x0000000000288947 */ /* 0x000fec0003800000 */
        /* <DEDUP_REMOVED lines=10> */
.L_x_214:
[----:B------:R-:W-:Y:S02]  /*94e0*/  ISETP.NE.AND P0, PT, R2, 0x1, PT ;  /* 0x000000010200780c */ /* 0x000fe40003f05270 */
[----:B-1----:R-:W-:Y:S01]  /*94f0*/  SHF.R.U64 R6, R8, R24, R9 ;  /* 0x0000001808067219 */ /* 0x002fe20000001209 */
[----:B0-----:R-:W-:Y:S01]  /*9500*/  VIADD R9, R20, 0xffffffff ;  /* 0xffffffff14097836 */ /* 0x001fe20000000000 */
[----:B------:R-:W-:Y:S02]  /*9510*/  SHF.L.U32 R30, R30, R27, RZ ;  /* 0x0000001b1e1e7219 */ /* 0x000fe400000006ff */
[----:B------:R-:W-:Y:S01]  /*9520*/  LOP3.LUT R5, R23, R32, RZ, 0xc0, !PT ;  /* 0x0000002017057212 */ /* 0x000fe200078ec0ff */
[----:B------:R-:W-:-:S04]  /*9530*/  IMAD.MOV R8, RZ, RZ, -R6 ;  /* 0x000000ffff087224 */ /* 0x000fc800078e0a06 */
[----:B------:R-:W-:Y:S01]  /*9540*/  IMAD R6, R30, R6, R5 ;  /* 0x000000061e067224 */ /* 0x000fe200078e0205 */
[----:B------:R-:W-:Y:S01]  /*9550*/  LOP3.LUT R5, R14, R9, RZ, 0xc0, !PT ;  /* 0x000000090e057212 */ /* 0x000fe200078ec0ff */
[----:B------:R-:W-:Y:S02]  /*9560*/  @P0 IMAD R3, R7, R21, R4 ;  /* 0x0000001507030224 */ /* 0x000fe400078e0204 */
[----:B--2---:R-:W-:Y:S02]  /*9570*/  IMAD R4, R8, R26, R25 ;  /* 0x0000001a08047224 */ /* 0x004fe400078e0219 */
[----:B---3--:R-:W-:Y:S02]  /*9580*/  IMAD R3, R6, R31, R3 ;  /* 0x0000001f06037224 */ /* 0x008fe400078e0203 */
[----:B------:R-:W-:Y:S02]  /*9590*/  IMAD R4, R4, R20, R5 ;  /* 0x0000001404047224 */ /* 0x000fe400078e0205 */
[----:B------:R-:W-:-:S02]  /*95a0*/  IMAD.MOV.U32 R8, RZ, RZ, 0x1 ;  /* 0x00000001ff087424 */ /* 0x000fc400078e00ff */
[----:B------:R-:W-:Y:S01]  /*95b0*/  IMAD.MOV.U32 R6, RZ, RZ, R22 ;  /* 0x000000ffff067224 */ /* 0x000fe200078e0016 */
[----:B------:R-:W-:Y:S02]  /*95c0*/  SEL R20, R4, R3, !P0 ;  /* 0x0000000304147207 */ /* 0x000fe40004000000 */
[----:B------:R-:W-:-:S07]  /*95d0*/  SEL R13, R3, R4, !P0 ;  /* 0x00000004030d7207 */ /* 0x000fce0004000000 */
.L_x_212:
[----:B------:R-:W-:-:S08]  /*95e0*/  NOP ;  /* 0x0000000000007918 */ /* 0x000fd00000000000 */
[----:B------:R-:W0:-:S00]  /*95f0*/  USETMAXREG.DEALLOC.CTAPOOL 0x28 ;  /* 0x00000028000079c8 */ /* 0x000e0000080e0500 */
[----:B0-----:R-:W-:-:S13]  /*9600*/  ISETP.NE.AND P0, PT, R0, RZ, PT ;  /* 0x000000ff0000720c */ /* 0x001fda0003f05270 */
[----:B------:R-:W-:Y:S05]  /*9610*/  @P0 EXIT ;  /* 0x000000000000094d */ /* 0x000fea0003800000 */
[----:B------:R-:W-:Y:S01]  /*9620*/  LOP3.LUT P0, RZ, R8, 0xff, RZ, 0xc0, !PT ;  /* 0x000000ff08ff7812 */ /* 0x000fe2000780c0ff */
[----:B------:R-:W-:Y:S02]  /*9630*/  IMAD.MOV.U32 R0, RZ, RZ, 0x1 ;  /* 0x00000001ff007424 */ /* 0x000fe400078e00ff */
[----:B------:R-:W-:-:S10]  /*9640*/  IMAD.MOV.U32 R3, RZ, RZ, RZ ;  /* 0x000000ffff037224 */ /* 0x000fd400078e00ff */
[----:B------:R-:W-:Y:S05]  /*9650*/  @!P0 BRA `(.L_x_215) ;  /* 0x0000000c003c8947 */ /* 0x000fea0003800000 */
[----:B------:R-:W0:Y:S01]  /*9660*/  LDC R0, c[0x0][0x28c] ;  /* 0x0000a300ff007b82 */ /* 0x000e220000000800 */
[----:B------:R-:W1:Y:S01]  /*9670*/  S2R R9, SR_CgaCtaId ;  /* 0x0000000000097919 */ /* 0x000e620000008800 */
[----:B------:R-:W-:Y:S01]  /*9680*/  ULDC UR5, c[0x0][0x600] ;  /* 0x0001800000057ab9 */ /* 0x000fe20000000800 */
[----:B------:R-:W-:Y:S01]  /*9690*/  ULDC UR4, c[0x0][0xc] ;  /* 0x0000030000047ab9 */ /* 0x000fe20000000800 */
[----:B------:R-:W-:Y:S01]  /*96a0*/  UIADD3 UR16, UR5, -0x1, URZ ;  /* 0xffffffff05107890 */ /* 0x000fe2000fffe03f */
[----:B------:R-:W-:Y:S01]  /*96b0*/  BSSY B0, `(.L_x_215) ;  /* 0x00000c9000007945 */ /* 0x000fe20003800000 */
[----:B------:R-:W-:Y:S01]  /*96c0*/  ULDC UR6, c[0x0][0x658] ;  /* 0x0001960000067ab9 */ /* 0x000fe20000000800 */
[----:B------:R-:W-:Y:S01]  /*96d0*/  ULDC UR5, c[0x0][0x10] ;  /* 0x0000040000057ab9 */ /* 0x000fe20000000800 */
[----:B------:R-:W-:Y:S01]  /*96e0*/  UMOV UR7, 0xffffffff ;  /* 0xffffffff00077882 */ /* 0x000fe20000000000 */
[----:B------:R-:W-:Y:S01]  /*96f0*/  UMOV UR8, 0x1 ;  /* 0x0000000100087882 */ /* 0x000fe20000000000 */
[----:B------:R-:W-:Y:S01]  /*9700*/  UIMAD.WIDE.U32 UR4, UR4, UR5, URZ ;  /* 0x00000005040472a5 */ /* 0x000fe2000f8e003f */
[----:B------:R-:W-:Y:S01]  /*9710*/  IMAD.MOV.U32 R11, RZ, RZ, 0x1 ;  /* 0x00000001ff0b7424 */ /* 0x000fe200078e00ff */
[----:B------:R-:W-:Y:S01]  /*9720*/  USHF.L.U32 UR7, UR7, UR6, URZ ;  /* 0x0000000607077299 */ /* 0x000fe2000800063f */
[----:B------:R-:W-:Y:S01]  /*9730*/  LOP3.LUT R8, R19, 0x2, RZ, 0xfc, !PT ;  /* 0x0000000213087812 */ /* 0x000fe200078efcff */
[----:B------:R-:W-:-:S02]  /*9740*/  USHF.L.U32 UR18, UR8, UR6, URZ ;  /* 0x0000000608127299 */ /* 0x000fc4000800063f */
[----:B------:R-:W-:Y:S01]  /*9750*/  ULOP3.LUT UR17, URZ, UR7, URZ, 0x33, !UPT ;  /* 0x000000073f117292 */ /* 0x000fe2000f8e333f */
[----:B------:R-:W-:Y:S01]  /*9760*/  ULDC UR6, c[0x0][0x14] ;  /* 0x0000050000067ab9 */ /* 0x000fe20000000800 */
[----:B------:R-:W-:Y:S01]  /*9770*/  ULDC.64 UR22, c[0x0][0x198] ;  /* 0x0000660000167ab9 */ /* 0x000fe20000000a00 */
[----:B------:R-:W-:Y:S02]  /*9780*/  UIMAD.WIDE.U32 UR20, UR4, UR6, URZ ;  /* 0x00000006041472a5 */ /* 0x000fe4000f8e003f */
[----:B------:R-:W-:Y:S01]  /*9790*/  UIMAD UR13, UR5, UR6, URZ ;  /* 0x00000006050d72a4 */ /* 0x000fe2000f8e023f */
[----:B0-----:R-:W-:-:S03]  /*97a0*/  VIADD R0, R0, 0x1f ;  /* 0x0000001f00007836 */ /* 0x001fc60000000000 */
[----:B------:R-:W-:Y:S02]  /*97b0*/  UIADD3 UR13, UR21, UR13, URZ ;  /* 0x0000000d150d7290 */ /* 0x000fe4000fffe03f */
[----:B------:R-:W-:-:S04]  /*97c0*/  SHF.R.S32.HI R3, RZ, 0x1f, R0 ;  /* 0x0000001fff037819 */ /* 0x000fc80000011400 */
[----:B------:R-:W-:Y:S01]  /*97d0*/  LEA.HI R3, R3, R0, RZ, 0x5 ;  /* 0x0000000003037211 */ /* 0x000fe200078f28ff */
[----:B------:R-:W-:Y:S01]  /*97e0*/  IMAD.MOV.U32 R0, RZ, RZ, 0x1 ;  /* 0x00000001ff007424 */ /* 0x000fe200078e00ff */
[----:B-1----:R-:W-:Y:S02]  /*97f0*/  LOP3.LUT R9, R9, 0x1, RZ, 0xc0, !PT ;  /* 0x0000000109097812 */ /* 0x002fe400078ec0ff */
[----:B------:R-:W-:Y:S01]  /*9800*/  SHF.R.S32.HI R10, RZ, 0x5, R3 ;  /* 0x00000005ff0a7819 */ /* 0x000fe20000011403 */
[----:B------:R-:W-:-:S04]  /*9810*/  IMAD.MOV.U32 R3, RZ, RZ, RZ ;  /* 0x000000ffff037224 */ /* 0x000fc800078e00ff */
[----:B------:R-:W-:-:S07]  /*9820*/  VIADD R12, R10, 0x1 ;  /* 0x000000010a0c7836 */ /* 0x000fce0000000000 */
.L_x_226:
[----:B------:R-:W-:-:S03]  /*9830*/  UMOV UR4, 0xffffffff ;  /* 0xffffffff00047882 */ /* 0x000fc60000000000 */
[----:B------:R-:W-:Y:S05]  /*9840*/  BRA.DIV UR4, `(.L_x_216) ;  /* 0x0000001204a87947 */ /* 0x000fea000b800000 */
[----:B------:R-:W-:-:S13]  /*9850*/  ELECT P6, URZ, PT ;  /* 0x00000000003f782f */ /* 0x000fda00038c0000 */
.L_x_244:
[----:B------:R-:W0:Y:S01]  /*9860*/  LDC R4, c[0x0][0x28c] ;  /* 0x0000a300ff047b82 */ /* 0x000e220000000800 */
[----:B------:R-:W-:Y:S01]  /*9870*/  BSSY B1, `(.L_x_217) ;  /* 0x000003a000017945 */ /* 0x000fe20003800000 */
[----:B0-----:R-:W-:-:S13]  /*9880*/  ISETP.LT.OR P6, PT, R4, 0x1, !P6 ;  /* 0x000000010400780c */ /* 0x001fda00077c1670 */
[----:B------:R-:W-:Y:S05]  /*9890*/  @P6 BRA `(.L_x_218) ;  /* 0x0000000000dc6947 */ /* 0x000fea0003800000 */
[----:B------:R-:W-:Y:S02]  /*98a0*/  IMAD R20, R20, 0x2, R9 ;  /* 0x0000000214147824 */ /* 0x000fe400078e0209 */
[----:B------:R-:W-:Y:S02]  /*98b0*/  IMAD.SHL.U32 R21, R13, 0x80, RZ ;  /* 0x000000800d157824 */ /* 0x000fe400078e00ff */
[----:B------:R-:W-:Y:S02]  /*98c0*/  IMAD.MOV.U32 R22, RZ, RZ, RZ ;  /* 0x000000ffff167224 */ /* 0x000fe400078e00ff */
[----:B------:R-:W-:Y:S02]  /*98d0*/  IMAD.MOV.U32 R4, RZ, RZ, R12 ;  /* 0x000000ffff047224 */ /* 0x000fe400078e000c */
[----:B------:R-:W-:Y:S02]  /*98e0*/  IMAD.MOV.U32 R5, RZ, RZ, R0 ;  /* 0x000000ffff057224 */ /* 0x000fe400078e0000 */
[----:B------:R-:W-:-:S02]  /*98f0*/  IMAD.MOV.U32 R14, RZ, RZ, R3 ;  /* 0x000000ffff0e7224 */ /* 0x000fc400078e0003 */
[----:B------:R-:W-:-:S07]  /*9900*/  IMAD R15, R20, 0x58, RZ ;  /* 0x00000058140f7824 */ /* 0x000fce00078e02ff */
.L_x_221:
[----:B------:R-:W0:Y:S01]  /*9910*/  S2R R20, SR_CgaCtaId ;  /* 0x0000000000147919 */ /* 0x000e220000008800 */
[----:B------:R-:W-:Y:S02]  /*9920*/  MOV R7, 0x400 ;  /* 0x0000040000077802 */ /* 0x000fe40000000f00 */
[----:B------:R-:W-:-:S13]  /*9930*/  LOP3.LUT P1, RZ, R18, 0x7f, RZ, 0xc0, !PT ;  /* 0x0000007f12ff7812 */ /* 0x000fda000782c0ff */
[----:B------:R-:W1:Y:S01]  /*9940*/  @!P1 LDC R13, c[0x0][0x500] ;  /* 0x00014000ff0d9b82 */ /* 0x000e620000000800 */
[----:B0-----:R-:W-:Y:S02]  /*9950*/  LEA R23, R20, R7, 0x18 ;  /* 0x0000000714177211 */ /* 0x001fe400078ec0ff */
[----:B------:R-:W-:-:S03]  /*9960*/  SHF.L.U32 R7, R5, 0x1f, RZ ;  /* 0x0000001f05077819 */ /* 0x000fc600000006ff */
[----:B------:R-:W-:-:S04]  /*9970*/  IMAD R20, R14, 0x8, R23 ;  /* 0x000000080e147824 */ /* 0x000fc800078e0217 */
[----:B------:R-:W0:Y:S02]  /*9980*/  SYNCS.PHASECHK.TRANS64.TRYWAIT P0, [R20+URZ+0x58], R7 ;  /* 0x00005807140075a7 */ /* 0x000e24000800017f */
[----:B01----:R-:W-:Y:S05]  /*9990*/  @!P0 BRA `(.L_x_219) ;  /* 0x0000001000748947 */ /* 0x003fea0003800000 */
.L_x_245:
[----:B0-----:R-:W-:Y:S01]  /*99a0*/  PRMT R7, R8, 0x9910, RZ ;  /* 0x0000991008077816 */ /* 0x001fe200000000ff */
[----:B------:R0:W-:Y:S03]  /*99b0*/  @!P1 SYNCS.ARRIVE.TRANS64 RZ, [R20+URZ], R13 ;  /* 0x0000000d14ff99a7 */ /* 0x0001e6000800003f */
[----:B------:R-:W-:-:S13]  /*99c0*/  ISETP.NE.AND P0, PT, R7, 0x2, PT ;  /* 0x000000020700780c */ /* 0x000fda0003f05270 */
[----:B0-----:R-:W-:Y:S05]  /*99d0*/  @P0 BRA `(.L_x_220) ;  /* 0x0000000000040947 */ /* 0x001fea0003800000 */
[----:B------:R-:W-:Y:S01]  /*99e0*/  BPT.TRAP 0x1 ;  /* 0x000000040000795c */ /* 0x000fe20000300000 */
.L_x_220:
[----:B------:R-:W-:Y:S01]  /*99f0*/  IMAD R7, R14, 0x2, R9 ;  /* 0x000000020e077824 */ /* 0x000fe200078e0209 */
[----:B------:R-:W-:Y:S01]  /*9a00*/  R2UR UR9, R20 ;  /* 0x00000000140972ca */ /* 0x000fe200000e0000 */
[--C-:B------:R-:W-:Y:S01]  /*9a10*/  IMAD R13, R14, 0x2000, R23.reuse ;  /* 0x000020000e0d7824 */ /* 0x100fe200078e0217 */
[----:B------:R-:W-:Y:S01]  /*9a20*/  UIADD3 UR4, UP0, UR22, 0xf0, URZ ;  /* 0x000000f016047890 */ /* 0x000fe2000ff1e03f */
[----:B------:R-:W-:Y:S01]  /*9a30*/  IMAD R7, R7, 0xb00, RZ ;  /* 0x00000b0007077824 */ /* 0x000fe200078e02ff */
[----:B------:R-:W-:Y:S01]  /*9a40*/  R2UR UR11, R21 ;  /* 0x00000000150b72ca */ /* 0x000fe200000e0000 */
[----:B------:R-:W-:Y:S01]  /*9a50*/  VIADD R4, R4, 0xffffffff ;  /* 0xffffffff04047836 */ /* 0x000fe20000000000 */
[----:B------:R-:W-:Y:S01]  /*9a60*/  R2UR UR5, R13 ;  /* 0x000000000d0572ca */ /* 0x000fe200000e0000 */
[----:B------:R-:W-:Y:S01]  /*9a70*/  IMAD R7, R7, 0x2, R23 ;  /* 0x0000000207077824 */ /* 0x000fe200078e0217 */
[----:B------:R-:W-:Y:S01]  /*9a80*/  R2UR UR10, R22 ;  /* 0x00000000160a72ca */ /* 0x000fe200000e0000 */
[----:B------:R-:W-:Y:S01]  /*9a90*/  UIADD3 UR24, UP1, UR22, 0x1f0, URZ ;  /* 0x000001f016187890 */ /* 0x000fe2000ff3e03f */
[----:B------:R-:W-:Y:S01]  /*9aa0*/  R2UR UR12, R6 ;  /* 0x00000000060c72ca */ /* 0x000fe200000e0000 */
[----:B------:R-:W-:Y:S01]  /*9ab0*/  VIADD R14, R14, 0x1 ;  /* 0x000000010e0e7836 */ /* 0x000fe20000000000 */
[----:B------:R-:W-:Y:S01]  /*9ac0*/  R2UR UR8, R7 ;  /* 0x00000000070872ca */ /* 0x000fe200000e0000 */
[----:B------:R-:W-:Y:S01]  /*9ad0*/  UIADD3.X UR25, URZ, UR23, URZ, UP1, !UPT ;  /* 0x000000173f197290 */ /* 0x000fe20008ffe43f */
[----:B------:R-:W-:Y:S01]  /*9ae0*/  R2UR UR19, R15 ;  /* 0x000000000f1372ca */ /* 0x000fe200000e0000 */
[----:B------:R-:W-:Y:S01]  /*9af0*/  UMOV UR6, 0x0 ;  /* 0x0000000000067882 */ /* 0x000fe20000000000 */
[----:B------:R-:W-:Y:S01]  /*9b00*/  ISETP.GT.AND P1, PT, R4, 0x1, PT ;  /* 0x000000010400780c */ /* 0x000fe20003f24270 */
[----:B------:R-:W-:Y:S01]  /*9b10*/  UMOV UR7, 0x10000000 ;  /* 0x1000000000077882 */ /* 0x000fe20000000000 */
[----:B------:R-:W-:Y:S01]  /*9b20*/  ISETP.NE.AND P0, PT, R14, 0xb, PT ;  /* 0x0000000b0e00780c */ /* 0x000fe20003f05270 */
[----:B------:R-:W-:Y:S01]  /*9b30*/  UIADD3 UR14, UR5, 0x180, URZ ;  /* 0x00000180050e7890 */ /* 0x000fe2000fffe03f */
[----:B------:R-:W-:Y:S01]  /*9b40*/  VIADD R22, R22, 0x20 ;  /* 0x0000002016167836 */ /* 0x000fe20000000000 */
[----:B------:R-:W-:Y:S01]  /*9b50*/  UIADD3.X UR5, URZ, UR23, URZ, UP0, !UPT ;  /* 0x000000173f057290 */ /* 0x000fe200087fe43f */
[----:B------:R-:W-:Y:S01]  /*9b60*/  SEL R20, RZ, 0x1, P0 ;  /* 0x00000001ff147807 */ /* 0x000fe20000000000 */
[----:B------:R-:W-:Y:S01]  /*9b70*/  UMOV UR26, 0x30000 ;  /* 0x00030000001a7882 */ /* 0x000fe20000000000 */
[----:B------:R-:W-:Y:S01]  /*9b80*/  SEL R14, R14, RZ, P0 ;  /* 0x000000ff0e0e7207 */ /* 0x000fe20000000000 */
[----:B------:R-:W-:Y:S01]  /*9b90*/  UIADD3 UR15, UR8, 0x16180, URZ ;  /* 0x00016180080f7890 */ /* 0x000fe2000fffe03f */
[----:B------:R-:W-:-:S02]  /*9ba0*/  LOP3.LUT R5, R5, R20, RZ, 0x3c, !PT ;  /* 0x0000001405057212 */ /* 0x000fc400078e3cff */
[----:B------:R-:W-:Y:S02]  /*9bb0*/  UMOV UR8, UR14 ;  /* 0x0000000e00087c82 */ /* 0x000fe40008000000 */
[----:B------:R0:W-:Y:S02]  /*9bc0*/  UTMALDG.3D [UR8], [UR4], desc[UR6] ;  /* 0x00000608040075b4 */ /* 0x0001e40008011000 */
[----:B0-----:R-:W-:Y:S01]  /*9bd0*/  UMOV UR8, UR15 ;  /* 0x0000000f00087c82 */ /* 0x001fe20008000000 */
[----:B------:R-:W-:Y:S02]  /*9be0*/  UMOV UR11, UR19 ;  /* 0x00000013000b7c82 */ /* 0x000fe40008000000 */
[----:B------:R0:W-:Y:S02]  /*9bf0*/  UTMALDG.3D.MULTICAST [UR8], [UR24], UR26, desc[UR6] ;  /* 0x00000608180073b4 */ /* 0x0001e4000801181a */
[----:B0-----:R-:W-:Y:S05]  /*9c00*/  @P1 BRA `(.L_x_221) ;  /* 0xfffffffc00401947 */ /* 0x001fea000383ffff */
.L_x_218:
[----:B------:R-:W-:Y:S05]  /*9c10*/  BSYNC B1 ;  /* 0x0000000000017941 */ /* 0x000fea0003800000 */
.L_x_217:
[----:B------:R-:W-:Y:S01]  /*9c20*/  LOP3.LUT P1, RZ, R11, 0xff, RZ, 0xc0, !PT ;  /* 0x000000ff0bff7812 */ /* 0x000fe2000782c0ff */
[C---:B------:R-:W-:Y:S01]  /*9c30*/  IMAD.IADD R6, R10.reuse, 0x1, R3 ;  /* 0x000000010a067824 */ /* 0x040fe200078e0203 */
[----:B------:R-:W-:Y:S01]  /*9c40*/  ULDC.64 UR4, c[0x0][0x650] ;  /* 0x0001940000047ab9 */ /* 0x000fe20000000a00 */
[----:B------:R-:W-:Y:S01]  /*9c50*/  ISETP.GE.U32.AND P2, PT, R10, 0xb, PT ;  /* 0x0000000b0a00780c */ /* 0x000fe20003f46070 */
[----:B------:R-:W-:Y:S01]  /*9c60*/  BSSY B1, `(.L_x_222) ;  /* 0x000006b000017945 */ /* 0x000fe20003800000 */
[----:B------:R-:W-:Y:S01]  /*9c70*/  IMAD.MOV.U32 R13, RZ, RZ, -0x1 ;  /* 0xffffffffff0d7424 */ /* 0x000fe200078e00ff */
[----:B------:R-:W-:Y:S01]  /*9c80*/  ISETP.GT.U32.AND P0, PT, R6, 0xa, PT ;  /* 0x0000000a0600780c */ /* 0x000fe20003f04070 */
[----:B------:R-:W-:Y:S01]  /*9c90*/  IMAD.MOV.U32 R20, RZ, RZ, -0x1 ;  /* 0xffffffffff147424 */ /* 0x000fe200078e00ff */
[----:B------:R-:W-:Y:S02]  /*9ca0*/  PRMT R11, RZ, 0x7610, R11 ;  /* 0x00007610ff0b7816 */ /* 0x000fe4000000000b */
[----:B------:R-:W-:-:S03]  /*9cb0*/  ISETP.LT.U32.AND P0, PT, R10, 0xb, P0 ;  /* 0x0000000b0a00780c */ /* 0x000fc60000701070 */
[----:B------:R-:W0:Y:S01]  /*9cc0*/  @P1 S2R R5, SR_CgaCtaId ;  /* 0x0000000000051919 */ /* 0x000e220000008800 */
[----:B------:R-:W-:-:S04]  /*9cd0*/  @P1 MOV R4, 0x400 ;  /* 0x0000040000041802 */ /* 0x000fc80000000f00 */
[----:B0-----:R-:W-:Y:S01]  /*9ce0*/  @P1 LEA R3, R5, R4, 0x18 ;  /* 0x0000000405031211 */ /* 0x001fe200078ec0ff */
[----:B------:R-:W-:-:S03]  /*9cf0*/  IMAD.WIDE.U32 R4, R6, -0x45d1745d, RZ ;  /* 0xba2e8ba306047825 */ /* 0x000fc600078e00ff */
[----:B------:R0:W-:Y:S01]  /*9d00*/  @P1 SYNCS.ARRIVE.TRANS64.A1T0 RZ, [R3+URZ+0xc8], RZ ;  /* 0x0000c8ff03ff19a7 */ /* 0x0001e2000810003f */
[----:B------:R-:W-:Y:S02]  /*9d10*/  IADD3 R16, P1, R16, UR20, RZ ;  /* 0x0000001410107c10 */ /* 0x000fe4000ff3e0ff */
[----:B------:R-:W-:Y:S02]  /*9d20*/  SHF.R.U32.HI R5, RZ, 0x3, R5 ;  /* 0x00000003ff057819 */ /* 0x000fe40000011605 */
[----:B------:R-:W-:Y:S02]  /*9d30*/  IADD3.X R17, R17, UR13, RZ, P1, !PT ;  /* 0x0000000d11117c10 */ /* 0x000fe40008ffe4ff */
[----:B------:R-:W-:Y:S02]  /*9d40*/  PRMT R4, RZ, 0x7610, R4 ;  /* 0x00007610ff047816 */ /* 0x000fe40000000004 */
[----:B0-----:R-:W-:Y:S02]  /*9d50*/  SEL R3, RZ, 0x1, !P0 ;  /* 0x00000001ff037807 */ /* 0x001fe40004000000 */
[----:B------:R-:W-:-:S02]  /*9d60*/  ISETP.GE.U32.AND P0, PT, R16, UR4, PT ;  /* 0x0000000410007c0c */ /* 0x000fc4000bf06070 */
[----:B------:R-:W-:Y:S01]  /*9d70*/  LOP3.LUT R0, R0, R3, RZ, 0x3c, !PT ;  /* 0x0000000300007212 */ /* 0x000fe200078e3cff */
[----:B------:R-:W-:Y:S01]  /*9d80*/  IMAD R3, R5, -0xb, R6 ;  /* 0xfffffff505037824 */ /* 0x000fe200078e0206 */
[----:B------:R-:W-:Y:S01]  /*9d90*/  ISETP.GE.U32.AND.EX P0, PT, R17, UR5, PT, P0 ;  /* 0x0000000511007c0c */ /* 0x000fe2000bf06100 */
[----:B------:R-:W-:Y:S01]  /*9da0*/  IMAD.MOV.U32 R6, RZ, RZ, -0x1 ;  /* 0xffffffffff067424 */ /* 0x000fe200078e00ff */
[----:B------:R-:W-:-:S11]  /*9db0*/  @P2 LOP3.LUT R0, R0, 0x1, R5, 0x78, !PT ;  /* 0x0000000100002812 */ /* 0x000fd600078e7805 */
[----:B------:R-:W-:Y:S05]  /*9dc0*/  @P0 BRA `(.L_x_223) ;  /* 0x0000000400500947 */ /* 0x000fea0003800000 */
[----:B------:R-:W0:Y:S01]  /*9dd0*/  S2R R15, SR_CTAID.X ;  /* 0x00000000000f7919 */ /* 0x000e220000002500 */
[----:B------:R-:W-:Y:S01]  /*9de0*/  ULDC.64 UR4, c[0x0][0x628] ;  /* 0x00018a0000047ab9 */ /* 0x000fe20000000a00 */
[----:B------:R-:W1:Y:S01]  /*9df0*/  LDC R20, c[0x0][0x144] ;  /* 0x00005100ff147b82 */ /* 0x000e620000000800 */
[----:B------:R-:W-:Y:S01]  /*9e00*/  ISETP.NE.U32.AND P0, PT, RZ, UR4, PT ;  /* 0x00000004ff007c0c */ /* 0x000fe2000bf05070 */
[----:B------:R-:W2:Y:S01]  /*9e10*/  S2R R13, SR_CTAID.Y ;  /* 0x00000000000d7919 */ /* 0x000ea20000002600 */
[----:B------:R-:W-:Y:S01]  /*9e20*/  ULDC UR7, c[0x0][0x630] ;  /* 0x00018c0000077ab9 */ /* 0x000fe20000000800 */
[----:B------:R-:W-:Y:S01]  /*9e30*/  ULDC UR8, c[0x0][0x150] ;  /* 0x0000540000087ab9 */ /* 0x000fe20000000800 */
[----:B------:R-:W-:Y:S01]  /*9e40*/  ISETP.NE.AND.EX P0, PT, RZ, UR5, PT, P0 ;  /* 0x00000005ff007c0c */ /* 0x000fe2000bf05300 */
[----:B------:R-:W-:Y:S02]  /*9e50*/  IMAD.MOV.U32 R4, RZ, RZ, R16 ;  /* 0x000000ffff047224 */ /* 0x000fe400078e0010 */
[----:B------:R-:W-:Y:S01]  /*9e60*/  IMAD.MOV.U32 R5, RZ, RZ, R17 ;  /* 0x000000ffff057224 */ /* 0x000fe200078e0011 */
[----:B0-----:R-:W-:-:S09]  /*9e70*/  I2FP.F32.U32 R22, R15 ;  /* 0x0000000f00167245 */ /* 0x001fd20000201000 */
[----:B------:R-:W-:Y:S05]  /*9e80*/  @!P0 BRA `(.L_x_224) ;  /* 0x0000000000288947 */ /* 0x000fea0003800000 */
[----:B------:R-:W-:Y:S02]  /*9e90*/  ULDC UR6, c[0x0][0x634] ;  /* 0x00018d0000067ab9 */ /* 0x000fe40000000800 */
[----:B------:R-:W-:-:S05]  /*9ea0*/  IADD3 R5, P0, R16, UR6, RZ ;  /* 0x0000000610057c10 */ /* 0x000fca000ff1e0ff */
[----:B------:R-:W-:-:S04]  /*9eb0*/  IMAD.X R21, RZ, RZ, R17, P0 ;  /* 0x000000ffff157224 */ /* 0x000fc800000e0611 */
[----:B------:R-:W-:-:S04]  /*9ec0*/  IMAD.WIDE.U32 R6, R21, UR4, RZ ;  /* 0x0000000415067c25 */ /* 0x000fc8000f8e00ff */
[----:B------:R-:W-:-:S04]  /*9ed0*/  IMAD.WIDE.U32 R6, P0, R5, UR5, R6 ;  /* 0x0000000505067c25 */ /* 0x000fc8000f800006 */
[----:B------:R-:W-:-:S04]  /*9ee0*/  IMAD.WIDE.U32 R4, R5, UR4, RZ ;  /* 0x0000000405047c25 */ /* 0x000fc8000f8e00ff */
[----:B------:R-:W-:Y:S01]  /*9ef0*/  IMAD.MOV.U32 R4, RZ, RZ, R7 ;  /* 0x000000ffff047224 */ /* 0x000fe200078e0007 */
[----:B------:R-:W-:Y:S01]  /*9f00*/  IADD3 RZ, P1, R5, R6, RZ ;  /* 0x0000000605ff7210 */ /* 0x000fe20007f3e0ff */
[----:B------:R-:W-:-:S04]  /*9f10*/  IMAD.X R5, RZ, RZ, RZ, P0 ;  /* 0x000000ffff057224 */ /* 0x000fc800000e06ff */
[----:B------:R-:W-:-:S08]  /*9f20*/  IMAD.WIDE.U32.X R4, R21, UR5, R4, P1 ;  /* 0x0000000515047c25 */ /* 0x000fd000088e0404 */
.L_x_224:
[----:B------:R-:W-:Y:S01]  /*9f30*/  FMUL R22, R22, UR8 ;  /* 0x0000000816167c20 */ /* 0x000fe20008400000 */
[--C-:B------:R-:W-:Y:S01]  /*9f40*/  SHF.R.U64 R14, R4, UR7, R5.reuse ;  /* 0x00000007040e7c19 */ /* 0x100fe20008001205 */
[----:B------:R-:W-:Y:S01]  /*9f50*/  ULDC.64 UR4, c[0x0][0x620] ;  /* 0x0001880000047ab9 */ /* 0x000fe20000000a00 */
[----:B------:R-:W-:Y:S01]  /*9f60*/  SHF.R.U32.HI R4, RZ, UR7, R5 ;  /* 0x00000007ff047c19 */ /* 0x000fe20008011605 */
[----:B------:R-:W-:Y:S01]  /*9f70*/  ULDC.64 UR6, c[0x0][0x640] ;  /* 0x0001900000067ab9 */ /* 0x000fe20000000a00 */
[----:B------:R-:W-:Y:S01]  /*9f80*/  IADD3 R5, P0, RZ, -R14, RZ ;  /* 0x8000000eff057210 */ /* 0x000fe20007f1e0ff */
[----:B------:R-:W0:Y:S04]  /*9f90*/  F2I.U32.TRUNC.NTZ R22, R22 ;  /* 0x0000001600167305 */ /* 0x000e28000020f000 */
[----:B------:R-:W-:Y:S01]  /*9fa0*/  IMAD.X R4, RZ, RZ, ~R4, P0 ;  /* 0x000000ffff047224 */ /* 0x000fe200000e0e04 */
[----:B------:R-:W-:-:S03]  /*9fb0*/  ISETP.NE.U32.AND P0, PT, RZ, UR6, PT ;  /* 0x00000006ff007c0c */ /* 0x000fc6000bf05070 */
[----:B------:R-:W-:Y:S01]  /*9fc0*/  IMAD R4, R4, UR4, RZ ;  /* 0x0000000404047c24 */ /* 0x000fe2000f8e02ff */
[----:B------:R-:W-:-:S03]  /*9fd0*/  ISETP.NE.AND.EX P0, PT, RZ, UR7, PT, P0 ;  /* 0x00000007ff007c0c */ /* 0x000fc6000bf05300 */
[C---:B------:R-:W-:Y:S01]  /*9fe0*/  IMAD R7, R5.reuse, UR5, R4 ;  /* 0x0000000505077c24 */ /* 0x040fe2000f8e0204 */
[----:B------:R-:W-:Y:S01]  /*9ff0*/  ULDC UR5, c[0x0][0x154] ;  /* 0x0000550000057ab9 */ /* 0x000fe20000000800 */
[----:B------:R-:W-:Y:S01]  /*a000*/  IMAD.WIDE.U32 R4, R5, UR4, R16 ;  /* 0x0000000405047c25 */ /* 0x000fe2000f8e0010 */
[----:B------:R-:W-:-:S03]  /*a010*/  ULDC UR4, c[0x0][0x618] ;  /* 0x0001860000047ab9 */ /* 0x000fc60000000800 */
[----:B0-----:R-:W-:Y:S02]  /*a020*/  IMAD.MOV R6, RZ, RZ, -R22 ;  /* 0x000000ffff067224 */ /* 0x001fe400078e0a16 */
[----:B------:R-:W-:Y:S02]  /*a030*/  IMAD.IADD R5, R5, 0x1, R7 ;  /* 0x0000000105057824 */ /* 0x000fe400078e0207 */
[----:B-1----:R-:W-:Y:S01]  /*a040*/  IMAD R15, R20, R6, R15 ;  /* 0x00000006140f7224 */ /* 0x002fe200078e020f */
[----:B--2---:R-:W-:Y:S01]  /*a050*/  I2FP.F32.U32 R6, R13 ;  /* 0x0000000d00067245 */ /* 0x004fe20000201000 */
[----:B------:R-:W0:Y:S01]  /*a060*/  LDC R20, c[0x0][0x148] ;  /* 0x00005200ff147b82 */ /* 0x000e220000000800 */
[--C-:B------:R-:W-:Y:S02]  /*a070*/  SHF.R.U64 R21, R4, UR4, R5.reuse ;  /* 0x0000000404157c19 */ /* 0x100fe40008001205 */
[----:B------:R-:W-:Y:S01]  /*a080*/  SHF.R.U32.HI R4, RZ, UR4, R5 ;  /* 0x00000004ff047c19 */ /* 0x000fe20008011605 */
[----:B------:R-:W-:Y:S01]  /*a090*/  FMUL R6, R6, UR5 ;  /* 0x0000000506067c20 */ /* 0x000fe20008400000 */
[----:B------:R-:W-:-:S02]  /*a0a0*/  ULDC UR4, c[0x0][0x608] ;  /* 0x0001820000047ab9 */ /* 0x000fc40000000800 */
[--C-:B------:R-:W-:Y:S01]  /*a0b0*/  SHF.R.U64 R23, R21, UR4, R4.reuse ;  /* 0x0000000415177c19 */ /* 0x100fe20008001204 */
[----:B------:R1:W2:Y:S01]  /*a0c0*/  F2I.U32.TRUNC.NTZ R24, R6 ;  /* 0x0000000600187305 */ /* 0x0002a2000020f000 */
[----:B------:R-:W-:Y:S01]  /*a0d0*/  SHF.R.U32.HI R4, RZ, UR4, R4 ;  /* 0x00000004ff047c19 */ /* 0x000fe20008011604 */
[----:B------:R-:W-:-:S03]  /*a0e0*/  ULDC UR4, c[0x0][0x658] ;  /* 0x0001960000047ab9 */ /* 0x000fc60000000800 */
[--C-:B------:R-:W-:Y:S02]  /*a0f0*/  SHF.R.U64 R22, R23, UR4, R4.reuse ;  /* 0x0000000417167c19 */ /* 0x100fe40008001204 */
[----:B------:R-:W-:-:S03]  /*a100*/  SHF.R.U32.HI R25, RZ, UR4, R4 ;  /* 0x00000004ff197c19 */ /* 0x000fc60008011604 */
[----:B------:R-:W-:Y:S02]  /*a110*/  IMAD.MOV.U32 R4, RZ, RZ, R22 ;  /* 0x000000ffff047224 */ /* 0x000fe400078e0016 */
[----:B------:R-:W-:Y:S01]  /*a120*/  IMAD.MOV.U32 R5, RZ, RZ, R25 ;  /* 0x000000ffff057224 */ /* 0x000fe200078e0019 */
[----:B-1----:R-:W-:Y:S06]  /*a130*/  @!P0 BRA `(.L_x_225) ;  /* 0x0000000000288947 */ /* 0x002fec0003800000 */
        /* <DEDUP_REMOVED lines=10> */
.L_x_225:
[----:B------:R-:W-:Y:S01]  /*a1e0*/  ISETP.NE.AND P0, PT, R2, 0x1, PT ;  /* 0x000000010200780c */ /* 0x000fe20003f05270 */
[----:B------:R-:W-:Y:S01]  /*a1f0*/  ULDC UR4, c[0x0][0x648] ;  /* 0x0001920000047ab9 */ /* 0x000fe20000000800 */
[----:B------:R-:W-:Y:S01]  /*a200*/  LOP3.LUT R23, R23, UR17, RZ, 0xc0, !PT ;  /* 0x0000001117177c12 */ /* 0x000fe2000f8ec0ff */
[----:B--2---:R-:W-:Y:S01]  /*a210*/  IMAD.MOV R24, RZ, RZ, -R24 ;  /* 0x000000ffff187224 */ /* 0x004fe200078e0a18 */
[----:B------:R-:W-:Y:S01]  /*a220*/  SHF.R.U64 R4, R4, UR4, R5 ;  /* 0x0000000404047c19 */ /* 0x000fe20008001205 */
[----:B------:R-:W-:Y:S01]  /*a230*/  ULDC UR4, c[0x0][0x638] ;  /* 0x00018e0000047ab9 */ /* 0x000fe20000000800 */
[----:B------:R-:W-:Y:S01]  /*a240*/  LOP3.LUT R21, R21, UR16, RZ, 0xc0, !PT ;  /* 0x0000001015157c12 */ /* 0x000fe2000f8ec0ff */
[----:B------:R-:W-:Y:S01]  /*a250*/  ULDC UR5, c[0x0][0x610] ;  /* 0x0001840000057ab9 */ /* 0x000fe20000000800 */
[----:B------:R-:W-:Y:S02]  /*a260*/  IMAD.MOV.U32 R6, RZ, RZ, R14 ;  /* 0x000000ffff067224 */ /* 0x000fe400078e000e */
[----:B------:R-:W-:-:S02]  /*a270*/  IMAD.MOV R5, RZ, RZ, -R4 ;  /* 0x000000ffff057224 */ /* 0x000fc400078e0a04 */
[----:B------:R-:W-:Y:S02]  /*a280*/  IMAD R4, R4, UR18, R23 ;  /* 0x0000001204047c24 */ /* 0x000fe4000f8e0217 */
[----:B0-----:R-:W-:Y:S02]  /*a290*/  @P0 IMAD R15, R20, R24, R13 ;  /* 0x00000018140f0224 */ /* 0x001fe400078e020d */
[----:B------:R-:W-:Y:S01]  /*a2a0*/  IMAD R22, R5, UR4, R22 ;  /* 0x0000000405167c24 */ /* 0x000fe2000f8e0216 */
[----:B------:R-:W-:Y:S01]  /*a2b0*/  ULDC UR4, c[0x0][0x600] ;  /* 0x0001800000047ab9 */ /* 0x000fe20000000800 */
[----:B------:R-:W-:Y:S02]  /*a2c0*/  IMAD R15, R4, UR5, R15 ;  /* 0x00000005040f7c24 */ /* 0x000fe4000f8e020f */
[----:B------:R-:W-:Y:S02]  /*a2d0*/  IMAD R22, R22, UR4, R21 ;  /* 0x0000000416167c24 */ /* 0x000fe4000f8e0215 */
[----:B------:R-:W-:-:S03]  /*a2e0*/  IMAD.MOV.U32 R4, RZ, RZ, 0x1 ;  /* 0x00000001ff047424 */ /* 0x000fc600078e00ff */
[----:B------:R-:W-:Y:S02]  /*a2f0*/  SEL R20, R22, R15, !P0 ;  /* 0x0000000f16147207 */ /* 0x000fe40004000000 */
[----:B------:R-:W-:-:S07]  /*a300*/  SEL R13, R15, R22, !P0 ;  /* 0x000000160f0d7207 */ /* 0x000fce0004000000 */
.L_x_223:
[----:B------:R-:W-:Y:S05]  /*a310*/  BSYNC B1 ;  /* 0x0000000000017941 */ /* 0x000fea0003800000 */
.L_x_222:
[----:B------:R-:W-:-:S13]  /*a320*/  LOP3.LUT P0, RZ, R4, 0xff, RZ, 0xc0, !PT ;  /* 0x000000ff04ff7812 */ /* 0x000fda000780c0ff */
[----:B------:R-:W-:Y:S05]  /*a330*/  @P0 BRA `(.L_x_226) ;  /* 0xfffffff4003c0947 */ /* 0x000fea000383ffff */
[----:B------:R-:W-:Y:S05]  /*a340*/  BSYNC B0 ;  /* 0x0000000000007941 */ /* 0x000fea0003800000 */
.L_x_215:
[----:B------:R-:W-:-:S03]  /*a350*/  UMOV UR4, 0xffffffff ;  /* 0xffffffff00047882 */ /* 0x000fc60000000000 */
[----:B------:R-:W-:Y:S05]  /*a360*/  BRA.DIV UR4, `(.L_x_227) ;  /* 0x0000000a04147947 */ /* 0x000fea000b800000 */
[----:B------:R-:W-:-:S13]  /*a370*/  ELECT P6, URZ, PT ;  /* 0x00000000003f782f */ /* 0x000fda00038c0000 */
.L_x_248:
[----:B------:R-:W-:Y:S04]  /*a380*/  BSSY B0, `(.L_x_228) ;  /* 0x000006a000007945 */ /* 0x000fe80003800000 */
[----:B------:R-:W-:Y:S05]  /*a390*/  @!P6 BRA `(.L_x_229) ;  /* 0x0000000400a0e947 */ /* 0x000fea0003800000 */
[----:B------:R-:W-:-:S04]  /*a3a0*/  LOP3.LUT R19, R19, 0x2, RZ, 0xfc, !PT ;  /* 0x0000000213137812 */ /* 0x000fc800078efcff */
[----:B------:R-:W-:-:S13]  /*a3b0*/  ISETP.NE.AND P0, PT, R19, 0x3, PT ;  /* 0x000000031300780c */ /* 0x000fda0003f05270 */
[----:B------:R-:W-:Y:S05]  /*a3c0*/  @!P0 BRA `(.L_x_230) ;  /* 0x0000000000048947 */ /* 0x000fea0003800000 */
[----:B------:R-:W-:Y:S01]  /*a3d0*/  BPT.TRAP 0x1 ;  /* 0x000000040000795c */ /* 0x000fe20000300000 */
.L_x_230:
[----:B------:R-:W0:Y:S01]  /*a3e0*/  S2R R5, SR_CgaCtaId ;  /* 0x0000000000057919 */ /* 0x000e220000008800 */
[----:B------:R-:W-:Y:S02]  /*a3f0*/  MOV R2, 0x400 ;  /* 0x0000040000027802 */ /* 0x000fe40000000f00 */
[----:B------:R-:W-:Y:S02]  /*a400*/  SHF.L.U32 R4, R0, 0x1f, RZ ;  /* 0x0000001f00047819 */ /* 0x000fe400000006ff */
[----:B0-----:R-:W-:-:S05]  /*a410*/  LEA R2, R5, R2, 0x18 ;  /* 0x0000000205027211 */ /* 0x001fca00078ec0ff */
[----:B------:R-:W-:-:S04]  /*a420*/  VIADD R2, R2, 0x58 ;  /* 0x0000005802027836 */ /* 0x000fc80000000000 */
[C---:B------:R-:W-:Y:S02]  /*a430*/  IMAD R7, R3.reuse, 0x8, R2 ;  /* 0x0000000803077824 */ /* 0x040fe400078e0202 */
[----:B------:R-:W-:Y:S02]  /*a440*/  VIADD R3, R3, 0x1 ;  /* 0x0000000103037836 */ /* 0x000fe40000000000 */
[----:B------:R-:W0:Y:S03]  /*a450*/  SYNCS.PHASECHK.TRANS64.TRYWAIT P0, [R7+URZ], R4 ;  /* 0x00000004070075a7 */ /* 0x000e26000800017f */
[----:B------:R-:W-:-:S04]  /*a460*/  ISETP.NE.AND P1, PT, R3, 0xb, PT ;  /* 0x0000000b0300780c */ /* 0x000fc80003f25270 */
[----:B------:R-:W-:Y:S02]  /*a470*/  SEL R5, RZ, 0x1, P1 ;  /* 0x00000001ff057807 */ /* 0x000fe40000800000 */
[----:B------:R-:W-:Y:S02]  /*a480*/  SEL R3, R3, RZ, P1 ;  /* 0x000000ff03037207 */ /* 0x000fe40000800000 */
[----:B------:R-:W-:-:S03]  /*a490*/  LOP3.LUT R6, R0, R5, RZ, 0x3c, !PT ;  /* 0x0000000500067212 */ /* 0x000fc600078e3cff */
[----:B------:R-:W-:Y:S01]  /*a4a0*/  IMAD R8, R3, 0x8, R2 ;  /* 0x0000000803087824 */ /* 0x000fe200078e0202 */
[----:B------:R-:W-:Y:S01]  /*a4b0*/  SHF.L.U32 R5, R6, 0x1f, RZ ;  /* 0x0000001f06057819 */ /* 0x000fe200000006ff */
[----:B0-----:R-:W-:Y:S06]  /*a4c0*/  @!P0 BRA `(.L_x_231) ;  /* 0x0000000400dc8947 */ /* 0x001fec0003800000 */
.L_x_249:
[----:B------:R-:W1:Y:S01]  /*a4d0*/  SYNCS.PHASECHK.TRANS64.TRYWAIT P0, [R8+URZ], R5 ;  /* 0x00000005080075a7 */ /* 0x000e62000800017f */
[----:B------:R-:W-:-:S05]  /*a4e0*/  VIADD R0, R3, 0x1 ;  /* 0x0000000103007836 */ /* 0x000fca0000000000 */
[----:B------:R-:W-:-:S04]  /*a4f0*/  ISETP.NE.AND P1, PT, R0, 0xb, PT ;  /* 0x0000000b0000780c */ /* 0x000fc80003f25270 */
[----:B------:R-:W-:Y:S02]  /*a500*/  SEL R3, RZ, 0x1, P1 ;  /* 0x00000001ff037807 */ /* 0x000fe40000800000 */
[----:B0-----:R-:W-:Y:S02]  /*a510*/  SEL R7, R0, RZ, P1 ;  /* 0x000000ff00077207 */ /* 0x001fe40000800000 */
[----:B------:R-:W-:-:S03]  /*a520*/  LOP3.LUT R6, R6, R3, RZ, 0x3c, !PT ;  /* 0x0000000306067212 */ /* 0x000fc600078e3cff */
[----:B------:R-:W-:Y:S01]  /*a530*/  IMAD R9, R7, 0x8, R2 ;  /* 0x0000000807097824 */ /* 0x000fe200078e0202 */
[----:B------:R-:W-:Y:S01]  /*a540*/  SHF.L.U32 R4, R6, 0x1f, RZ ;  /* 0x0000001f06047819 */ /* 0x000fe200000006ff */
[----:B-1----:R-:W-:Y:S06]  /*a550*/  @!P0 BRA `(.L_x_232) ;  /* 0x0000000400cc8947 */ /* 0x002fec0003800000 */
.L_x_250:
[----:B------:R-:W1:Y:S01]  /*a560*/  SYNCS.PHASECHK.TRANS64.TRYWAIT P0, [R9+URZ], R4 ;  /* 0x00000004090075a7 */ /* 0x000e62000800017f */
[----:B------:R-:W-:-:S05]  /*a570*/  VIADD R0, R7, 0x1 ;  /* 0x0000000107007836 */ /* 0x000fca0000000000 */
[----:B------:R-:W-:-:S04]  /*a580*/  ISETP.NE.AND P1, PT, R0, 0xb, PT ;  /* 0x0000000b0000780c */ /* 0x000fc80003f25270 */
[----:B------:R-:W-:Y:S02]  /*a590*/  SEL R3, RZ, 0x1, P1 ;  /* 0x00000001ff037807 */ /* 0x000fe40000800000 */
[----:B------:R-:W-:Y:S02]  /*a5a0*/  SEL R7, R0, RZ, P1 ;  /* 0x000000ff00077207 */ /* 0x000fe40000800000 */
[----:B------:R-:W-:-:S03]  /*a5b0*/  LOP3.LUT R6, R6, R3, RZ, 0x3c, !PT ;  /* 0x0000000306067212 */ /* 0x000fc600078e3cff */
[----:B0-----:R-:W-:Y:S01]  /*a5c0*/  IMAD R8, R7, 0x8, R2 ;  /* 0x0000000807087824 */ /* 0x001fe200078e0202 */
[----:B------:R-:W-:Y:S01]  /*a5d0*/  SHF.L.U32 R5, R6, 0x1f, RZ ;  /* 0x0000001f06057819 */ /* 0x000fe200000006ff */
[----:B-1----:R-:W-:Y:S06]  /*a5e0*/  @!P0 BRA `(.L_x_233) ;  /* 0x0000000400bc8947 */ /* 0x002fec0003800000 */
.L_x_251:
        /* <DEDUP_REMOVED lines=9> */
.L_x_252:
        /* <DEDUP_REMOVED lines=9> */
.L_x_253:
        /* <DEDUP_REMOVED lines=9> */
.L_x_254:
        /* <DEDUP_REMOVED lines=9> */
.L_x_255:
        /* <DEDUP_REMOVED lines=9> */
.L_x_256:
[----:B------:R-:W1:Y:S01]  /*a8c0*/  SYNCS.PHASECHK.TRANS64.TRYWAIT P0, [R9+URZ], R4 ;  /* 0x00000004090075a7 */ /* 0x000e62000800017f */
[----:B------:R-:W-:-:S05]  /*a8d0*/  VIADD R0, R7, 0x1 ;  /* 0x0000000107007836 */ /* 0x000fca0000000000 */
[----:B------:R-:W-:-:S04]  /*a8e0*/  ISETP.NE.AND P1, PT, R0, 0xb, PT ;  /* 0x0000000b0000780c */ /* 0x000fc80003f25270 */
[----:B------:R-:W-:Y:S02]  /*a8f0*/  SEL R3, RZ, 0x1, P1 ;  /* 0x00000001ff037807 */ /* 0x000fe40000800000 */
[----:B------:R-:W-:Y:S02]  /*a900*/  SEL R7, R0, RZ, P1 ;  /* 0x000000ff00077207 */ /* 0x000fe40000800000 */
[----:B------:R-:W-:-:S03]  /*a910*/  LOP3.LUT R11, R6, R3, RZ, 0x3c, !PT ;  /* 0x00000003060b7212 */ /* 0x000fc600078e3cff */
[----:B------:R-:W-:Y:S01]  /*a920*/  IMAD R6, R7, 0x8, R2 ;  /* 0x0000000807067824 */ /* 0x000fe200078e0202 */
[----:B0-----:R-:W-:Y:S01]  /*a930*/  SHF.L.U32 R5, R11, 0x1f, RZ ;  /* 0x0000001f0b057819 */ /* 0x001fe200000006ff */
[----:B-1----:R-:W-:Y:S06]  /*a940*/  @!P0 BRA `(.L_x_239) ;  /* 0x00000004005c8947 */ /* 0x002fec0003800000 */
.L_x_257:
[----:B------:R-:W1:Y:S01]  /*a950*/  SYNCS.PHASECHK.TRANS64.TRYWAIT P0, [R6+URZ], R5 ;  /* 0x00000005060075a7 */ /* 0x000e62000800017f */
[----:B------:R-:W-:-:S05]  /*a960*/  VIADD R0, R7, 0x1 ;  /* 0x0000000107007836 */ /* 0x000fca0000000000 */
[----:B------:R-:W-:-:S04]  /*a970*/  ISETP.NE.AND P1, PT, R0, 0xb, PT ;  /* 0x0000000b0000780c */ /* 0x000fc80003f25270 */
[----:B0-----:R-:W-:Y:S02]  /*a980*/  SEL R4, RZ, 0x1, P1 ;  /* 0x00000001ff047807 */ /* 0x001fe40000800000 */
[----:B------:R-:W-:Y:S02]  /*a990*/  SEL R3, R0, RZ, P1 ;  /* 0x000000ff00037207 */ /* 0x000fe40000800000 */
[----:B------:R-:W-:Y:S01]  /*a9a0*/  LOP3.LUT R0, R11, R4, RZ, 0x3c, !PT ;  /* 0x000000040b007212 */ /* 0x000fe200078e3cff */
[----:B-1----:R-:W-:Y:S06]  /*a9b0*/  @!P0 BRA `(.L_x_240) ;  /* 0x0000000400548947 */ /* 0x002fec0003800000 */
.L_x_258:
[----:B------:R-:W-:Y:S01]  /*a9c0*/  IMAD R3, R3, 0x8, R2 ;  /* 0x0000000803037824 */ /* 0x000fe200078e0202 */
[----:B------:R-:W-:-:S07]  /*a9d0*/  SHF.L.U32 R0, R0, 0x1f, RZ ;  /* 0x0000001f00007819 */ /* 0x000fce00000006ff */
.L_x_241:
[----:B-1----:R1:W2:Y:S02]  /*a9e0*/  SYNCS.PHASECHK.TRANS64.TRYWAIT P0, [R3+URZ], R0 ;  /* 0x00000000030075a7 */ /* 0x0022a4000800017f */
[----:B--2---:R-:W-:Y:S05]  /*a9f0*/  @!P0 NANOSLEEP.SYNCS 0x989680 ;  /* 0x009896800000895d */ /* 0x004fea0003900000 */
[----:B------:R-:W2:Y:S02]  /*aa00*/  @!P0 SYNCS.PHASECHK.TRANS64 P0, [R3+URZ], R0 ;  /* 0x00000000030085a7 */ /* 0x000ea4000800007f */
[----:B--2---:R-:W-:Y:S05]  /*aa10*/  @!P0 BRA `(.L_x_241) ;  /* 0xfffffffc00f08947 */ /* 0x004fea000383ffff */
.L_x_229:
[----:B------:R-:W-:Y:S05]  /*aa20*/  BSYNC B0 ;  /* 0x0000000000007941 */ /* 0x000fea0003800000 */
.L_x_228:
[----:B------:R-:W-:Y:S05]  /*aa30*/  EXIT ;  /* 0x000000000000794d */ /* 0x000fea0003800000 */
.L_x_22:
[----:B---3--:R3:W4:Y:S02]  /*aa40*/  SYNCS.PHASECHK.TRANS64.TRYWAIT P1, [R3+URZ], R0 ;  /* 0x00000000030075a7 */ /* 0x008724000802017f */
[----:B----4-:R-:W-:Y:S05]  /*aa50*/  @!P1 NANOSLEEP.SYNCS 0x989680 ;  /* 0x009896800000995d */ /* 0x010fea0003900000 */
[----:B------:R-:W4:Y:S02]  /*aa60*/  @!P1 SYNCS.PHASECHK.TRANS64 P1, [R3+URZ], R0 ;  /* 0x00000000030095a7 */ /* 0x000f24000802007f */
[----:B----4-:R-:W-:Y:S05]  /*aa70*/  @!P1 BRA `(.L_x_22) ;  /* 0xfffffffc00f09947 */ /* 0x010fea000383ffff */
[----:B------:R-:W-:Y:S05]  /*aa80*/  BRA `(.L_x_21) ;  /* 0xffffff6800d47947 */ /* 0x000fea000383ffff */
.L_x_27:
[----:B-1----:R-:W-:-:S04]  /*aa90*/  IMAD.U32 R6, RZ, RZ, UR7 ;  /* 0x00000007ff067e24 */ /* 0x002fc8000f8e00ff */
[----:B------:R1:W2:Y:S03]  /*aaa0*/  SYNCS.PHASECHK.TRANS64.TRYWAIT P1, [R6+URZ], R5 ;  /* 0x00000005060075a7 */ /* 0x0002a6000802017f */
[----:B--2---:R-:W-:Y:S05]  /*aab0*/  @!P1 NANOSLEEP.SYNCS 0x989680 ;  /* 0x009896800000995d */ /* 0x004fea0003900000 */
[----:B------:R-:W2:Y:S02]  /*aac0*/  @!P1 SYNCS.PHASECHK.TRANS64 P1, [R6+URZ], R5 ;  /* 0x00000005060095a7 */ /* 0x000ea4000802007f */
[----:B--2---:R-:W-:Y:S05]  /*aad0*/  @!P1 BRA `(.L_x_27) ;  /* 0xfffffffc00ec9947 */ /* 0x004fea000383ffff */
[----:B------:R-:W-:Y:S05]  /*aae0*/  BRA `(.L_x_26) ;  /* 0xffffff7400847947 */ /* 0x000fea000383ffff */
.L_x_216:
[----:B------:R-:W-:Y:S01]  /*aaf0*/  BSSY B1, `(.L_x_242) ;  /* 0x0000006000017945 */ /* 0x000fe20003800000 */
[----:B------:R-:W-:-:S07]  /*ab00*/  IMAD.MOV.U32 R15, RZ, RZ, -0x1 ;  /* 0xffffffffff0f7424 */ /* 0x000fce00078e00ff */
[----:B------:R-:W-:Y:S05]  /*ab10*/  WARPSYNC.COLLECTIVE R15, `(.L_x_243) ;  /* 0x000000000f0c7348 */ /* 0x000fea0003c00000 */
[----:B------:R-:W-:Y:S02]  /*ab20*/  ELECT P6, UR62, PT ;  /* 0x00000000003e782f */ /* 0x000fe400038c0000 */
[----:B------:R-:W-:Y:S01]  /*ab30*/  MOV R14, UR62 ;  /* 0x0000003e000e7c02 */ /* 0x000fe20008000f00 */
[----:B------:R-:W-:Y:S10]  /*ab40*/  ENDCOLLECTIVE ;  /* 0x000000000000791b */ /* 0x000ff40003800000 */
.L_x_243:
[----:B------:R-:W-:Y:S05]  /*ab50*/  BSYNC B1 ;  /* 0x0000000000017941 */ /* 0x000fea0003800000 */
.L_x_242:
[----:B------:R-:W-:Y:S05]  /*ab60*/  BRA `(.L_x_244) ;  /* 0xffffffec003c7947 */ /* 0x000fea000383ffff */
.L_x_219:
[----:B0-----:R0:W1:Y:S02]  /*ab70*/  SYNCS.PHASECHK.TRANS64.TRYWAIT P0, [R20+URZ+0x58], R7 ;  /* 0x00005807140075a7 */ /* 0x001064000800017f */
[----:B-1----:R-:W-:Y:S05]  /*ab80*/  @!P0 NANOSLEEP.SYNCS 0x989680 ;  /* 0x009896800000895d */ /* 0x002fea0003900000 */
[----:B------:R-:W1:Y:S02]  /*ab90*/  @!P0 SYNCS.PHASECHK.TRANS64 P0, [R20+URZ+0x58], R7 ;  /* 0x00005807140085a7 */ /* 0x000e64000800007f */
[----:B-1----:R-:W-:Y:S05]  /*aba0*/  @!P0 BRA `(.L_x_219) ;  /* 0xfffffffc00f08947 */ /* 0x002fea000383ffff */
[----:B------:R-:W-:Y:S05]  /*abb0*/  BRA `(.L_x_245) ;  /* 0xffffffec00787947 */ /* 0x000fea000383ffff */
.L_x_227:
[----:B------:R-:W-:Y:S01]  /*abc0*/  BSSY B0, `(.L_x_246) ;  /* 0x0000006000007945 */ /* 0x000fe20003800000 */
[----:B------:R-:W-:-:S07]  /*abd0*/  IMAD.MOV.U32 R15, RZ, RZ, -0x1 ;  /* 0xffffffffff0f7424 */ /* 0x000fce00078e00ff */
[----:B------:R-:W-:Y:S05]  /*abe0*/  WARPSYNC.COLLECTIVE R15, `(.L_x_247) ;  /* 0x000000000f0c7348 */ /* 0x000fea0003c00000 */
[----:B------:R-:W-:Y:S02]  /*abf0*/  ELECT P6, UR62, PT ;  /* 0x00000000003e782f */ /* 0x000fe400038c0000 */
[----:B------:R-:W-:Y:S01]  /*ac00*/  MOV R14, UR62 ;  /* 0x0000003e000e7c02 */ /* 0x000fe20008000f00 */
[----:B------:R-:W-:Y:S10]  /*ac10*/  ENDCOLLECTIVE ;  /* 0x000000000000791b */ /* 0x000ff40003800000 */
.L_x_247:
[----:B------:R-:W-:Y:S05]  /*ac20*/  BSYNC B0 ;  /* 0x0000000000007941 */ /* 0x000fea0003800000 */
.L_x_246:
[----:B------:R-:W-:Y:S05]  /*ac30*/  BRA `(.L_x_248) ;  /* 0xfffffff400d07947 */ /* 0x000fea000383ffff */
.L_x_231:
[----:B0-----:R0:W1:Y:S02]  /*ac40*/  SYNCS.PHASECHK.TRANS64.TRYWAIT P0, [R7+URZ], R4 ;  /* 0x00000004070075a7 */ /* 0x001064000800017f */
[----:B-1----:R-:W-:Y:S05]  /*ac50*/  @!P0 NANOSLEEP.SYNCS 0x989680 ;  /* 0x009896800000895d */ /* 0x002fea0003900000 */
[----:B------:R-:W1:Y:S02]  /*ac60*/  @!P0 SYNCS.PHASECHK.TRANS64 P0, [R7+URZ], R4 ;  /* 0x00000004070085a7 */ /* 0x000e64000800007f */
[----:B-1----:R-:W-:Y:S05]  /*ac70*/  @!P0 BRA `(.L_x_231) ;  /* 0xfffffffc00f08947 */ /* 0x002fea000383ffff */
[----:B------:R-:W-:Y:S05]  /*ac80*/  BRA `(.L_x_249) ;  /* 0xfffffff800107947 */ /* 0x000fea000383ffff */
.L_x_232:
[----:B0-----:R0:W1:Y:S02]  /*ac90*/  SYNCS.PHASECHK.TRANS64.TRYWAIT P0, [R8+URZ], R5 ;  /* 0x00000005080075a7 */ /* 0x001064000800017f */
[----:B-1----:R-:W-:Y:S05]  /*aca0*/  @!P0 NANOSLEEP.SYNCS 0x989680 ;  /* 0x009896800000895d */ /* 0x002fea0003900000 */
[----:B------:R-:W1:Y:S02]  /*acb0*/  @!P0 SYNCS.PHASECHK.TRANS64 P0, [R8+URZ], R5 ;  /* 0x00000005080085a7 */ /* 0x000e64000800007f */
[----:B-1----:R-:W-:Y:S05]  /*acc0*/  @!P0 BRA `(.L_x_232) ;  /* 0xfffffffc00f08947 */ /* 0x002fea000383ffff */
[----:B------:R-:W-:Y:S05]  /*acd0*/  BRA `(.L_x_250) ;  /* 0xfffffff800207947 */ /* 0x000fea000383ffff */
.L_x_233:
[----:B0-----:R0:W1:Y:S02]  /*ace0*/  SYNCS.PHASECHK.TRANS64.TRYWAIT P0, [R9+URZ], R4 ;  /* 0x00000004090075a7 */ /* 0x001064000800017f */
[----:B-1----:R-:W-:Y:S05]  /*acf0*/  @!P0 NANOSLEEP.SYNCS 0x989680 ;  /* 0x009896800000895d */ /* 0x002fea0003900000 */
[----:B------:R-:W1:Y:S02]  /*ad00*/  @!P0 SYNCS.PHASECHK.TRANS64 P0, [R9+URZ], R4 ;  /* 0x00000004090085a7 */ /* 0x000e64000800007f */
[----:B-1----:R-:W-:Y:S05]  /*ad10*/  @!P0 BRA `(.L_x_233) ;  /* 0xfffffffc00f08947 */ /* 0x002fea000383ffff */
[----:B------:R-:W-:Y:S05]  /*ad20*/  BRA `(.L_x_251) ;  /* 0xfffffff800307947 */ /* 0x000fea000383ffff */
.L_x_234:
[----:B0-----:R0:W1:Y:S02]  /*ad30*/  SYNCS.PHASECHK.TRANS64.TRYWAIT P0, [R8+URZ], R5 ;  /* 0x00000005080075a7 */ /* 0x001064000800017f */
[----:B-1----:R-:W-:Y:S05]  /*ad40*/  @!P0 NANOSLEEP.SYNCS 0x989680 ;  /* 0x009896800000895d */ /* 0x002fea0003900000 */
[----:B------:R-:W1:Y:S02]  /*ad50*/  @!P0 SYNCS.PHASECHK.TRANS64 P0, [R8+URZ], R5 ;  /* 0x00000005080085a7 */ /* 0x000e64000800007f */
[----:B-1----:R-:W-:Y:S05]  /*ad60*/  @!P0 BRA `(.L_x_234) ;  /* 0xfffffffc00f08947 */ /* 0x002fea000383ffff */
[----:B------:R-:W-:Y:S05]  /*ad70*/  BRA `(.L_x_252) ;  /* 0xfffffff800407947 */ /* 0x000fea000383ffff */
.L_x_235:
[----:B0-----:R0:W1:Y:S02]  /*ad80*/  SYNCS.PHASECHK.TRANS64.TRYWAIT P0, [R9+URZ], R4 ;  /* 0x00000004090075a7 */ /* 0x001064000800017f */
[----:B-1----:R-:W-:Y:S05]  /*ad90*/  @!P0 NANOSLEEP.SYNCS 0x989680 ;  /* 0x009896800000895d */ /* 0x002fea0003900000 */
[----:B------:R-:W1:Y:S02]  /*ada0*/  @!P0 SYNCS.PHASECHK.TRANS64 P0, [R9+URZ], R4 ;  /* 0x00000004090085a7 */ /* 0x000e64000800007f */
[----:B-1----:R-:W-:Y:S05]  /*adb0*/  @!P0 BRA `(.L_x_235) ;  /* 0xfffffffc00f08947 */ /* 0x002fea000383ffff */
[----:B------:R-:W-:Y:S05]  /*adc0*/  BRA `(.L_x_253) ;  /* 0xfffffff800507947 */ /* 0x000fea000383ffff */
.L_x_236:
[----:B0-----:R0:W1:Y:S02]  /*add0*/  SYNCS.PHASECHK.TRANS64.TRYWAIT P0, [R8+URZ], R5 ;  /* 0x00000005080075a7 */ /* 0x001064000800017f */
[----:B-1----:R-:W-:Y:S05]  /*ade0*/  @!P0 NANOSLEEP.SYNCS 0x989680 ;  /* 0x009896800000895d */ /* 0x002fea0003900000 */
[----:B------:R-:W1:Y:S02]  /*adf0*/  @!P0 SYNCS.PHASECHK.TRANS64 P0, [R8+URZ], R5 ;  /* 0x00000005080085a7 */ /* 0x000e64000800007f */
[----:B-1----:R-:W-:Y:S05]  /*ae00*/  @!P0 BRA `(.L_x_236) ;  /* 0xfffffffc00f08947 */ /* 0x002fea000383ffff */
[----:B------:R-:W-:Y:S05]  /*ae10*/  BRA `(.L_x_254) ;  /* 0xfffffff800607947 */ /* 0x000fea000383ffff */
.L_x_237:
[----:B0-----:R0:W1:Y:S02]  /*ae20*/  SYNCS.PHASECHK.TRANS64.TRYWAIT P0, [R9+URZ], R4 ;  /* 0x00000004090075a7 */ /* 0x001064000800017f */
[----:B-1----:R-:W-:Y:S05]  /*ae30*/  @!P0 NANOSLEEP.SYNCS 0x989680 ;  /* 0x009896800000895d */ /* 0x002fea0003900000 */
[----:B------:R-:W1:Y:S02]  /*ae40*/  @!P0 SYNCS.PHASECHK.TRANS64 P0, [R9+URZ], R4 ;  /* 0x00000004090085a7 */ /* 0x000e64000800007f */
[----:B-1----:R-:W-:Y:S05]  /*ae50*/  @!P0 BRA `(.L_x_237) ;  /* 0xfffffffc00f08947 */ /* 0x002fea000383ffff */
[----:B------:R-:W-:Y:S05]  /*ae60*/  BRA `(.L_x_255) ;  /* 0xfffffff800707947 */ /* 0x000fea000383ffff */
.L_x_238:
[----:B0-----:R0:W1:Y:S02]  /*ae70*/  SYNCS.PHASECHK.TRANS64.TRYWAIT P0, [R8+URZ], R5 ;  /* 0x00000005080075a7 */ /* 0x001064000800017f */
[----:B-1----:R-:W-:Y:S05]  /*ae80*/  @!P0 NANOSLEEP.SYNCS 0x989680 ;  /* 0x009896800000895d */ /* 0x002fea0003900000 */
[----:B------:R-:W1:Y:S02]  /*ae90*/  @!P0 SYNCS.PHASECHK.TRANS64 P0, [R8+URZ], R5 ;  /* 0x00000005080085a7 */ /* 0x000e64000800007f */
[----:B-1----:R-:W-:Y:S05]  /*aea0*/  @!P0 BRA `(.L_x_238) ;  /* 0xfffffffc00f08947 */ /* 0x002fea000383ffff */
[----:B------:R-:W-:Y:S05]  /*aeb0*/  BRA `(.L_x_256) ;  /* 0xfffffff800807947 */ /* 0x000fea000383ffff */
.L_x_239:
[----:B0-----:R0:W1:Y:S02]  /*aec0*/  SYNCS.PHASECHK.TRANS64.TRYWAIT P0, [R9+URZ], R4 ;  /* 0x00000004090075a7 */ /* 0x001064000800017f */
[----:B-1----:R-:W-:Y:S05]  /*aed0*/  @!P0 NANOSLEEP.SYNCS 0x989680 ;  /* 0x009896800000895d */ /* 0x002fea0003900000 */
[----:B------:R-:W1:Y:S02]  /*aee0*/  @!P0 SYNCS.PHASECHK.TRANS64 P0, [R9+URZ], R4 ;  /* 0x00000004090085a7 */ /* 0x000e64000800007f */
[----:B-1----:R-:W-:Y:S05]  /*aef0*/  @!P0 BRA `(.L_x_239) ;  /* 0xfffffffc00f08947 */ /* 0x002fea000383ffff */
[----:B------:R-:W-:Y:S05]  /*af00*/  BRA `(.L_x_257) ;  /* 0xfffffff800907947 */ /* 0x000fea000383ffff */
.L_x_240:
[----:B0-----:R0:W1:Y:S02]  /*af10*/  SYNCS.PHASECHK.TRANS64.TRYWAIT P0, [R6+URZ], R5 ;  /* 0x00000005060075a7 */ /* 0x001064000800017f */
[----:B-1----:R-:W-:Y:S05]  /*af20*/  @!P0 NANOSLEEP.SYNCS 0x989680 ;  /* 0x009896800000895d */ /* 0x002fea0003900000 */
[----:B------:R-:W1:Y:S02]  /*af30*/  @!P0 SYNCS.PHASECHK.TRANS64 P0, [R6+URZ], R5 ;  /* 0x00000005060085a7 */ /* 0x000e64000800007f */
[----:B-1----:R-:W-:Y:S05]  /*af40*/  @!P0 BRA `(.L_x_240) ;  /* 0xfffffffc00f08947 */ /* 0x002fea000383ffff */
[----:B------:R-:W-:Y:S05]  /*af50*/  BRA `(.L_x_258) ;  /* 0xfffffff800987947 */ /* 0x000fea000383ffff */
.L_x_259:
[----:B------:R-:W-:-:S00]  /*af60*/  BRA `(.L_x_259) ;  /* 0xfffffffc00fc7947 */ /* 0x000fc0000383ffff */
[----:B------:R-:W-:-:S00]  /*af70*/  NOP ;  /* 0x0000000000007918 */ /* 0x000fc00000000000 */
        /* <DEDUP_REMOVED lines=8> */
.L_x_260:


//--------------------- .nv.global.init           --------------------------
	.section	.nv.global.init,"aw",@progbits
.nv.global.init:
	.type		$str$22,@object
	.size		$str$22,($str$23 - $str$22)
$str$22:
        /*0000*/ 	.byte	0x6b, 0x5f, 0x74, 0x69, 0x6c, 0x65, 0x5f, 0x63, 0x6f, 0x75, 0x6e, 0x74, 0x20, 0x3e, 0x3d, 0x20
        /*0010*/ 	.byte	0x31, 0x00
	.type		$str$23,@object
	.size		$str$23,(__unnamed_1 - $str$23)
$str$23:
        /*0012*/ 	.byte	0x2f, 0x74, 0x6d, 0x70, 0x2f, 0x63, 0x75, 0x74, 0x6c, 0x61, 0x73, 0x73, 0x5f, 0x73, 0x77, 0x65
        /*0022*/ 	.byte	0x65, 0x70, 0x5f, 0x73, 0x72, 0x63, 0x2f, 0x69, 0x6e, 0x63, 0x6c, 0x75, 0x64, 0x65, 0x2f, 0x63
        /*0032*/ 	.byte	0x75, 0x74, 0x6c, 0x61, 0x73, 0x73, 0x2f, 0x67, 0x65, 0x6d, 0x6d, 0x2f, 0x63, 0x6f, 0x6c, 0x6c
        /*0042*/ 	.byte	0x65, 0x63, 0x74, 0x69, 0x76, 0x65, 0x2f, 0x73, 0x6d, 0x39, 0x30, 0x5f, 0x6d, 0x6d, 0x61, 0x5f
        /*0052*/ 	.byte	0x74, 0x6d, 0x61, 0x5f, 0x67, 0x6d, 0x6d, 0x61, 0x5f, 0x73, 0x73, 0x5f, 0x77, 0x61, 0x72, 0x70
        /*0062*/ 	.byte	0x73, 0x70, 0x65, 0x63, 0x69, 0x61, 0x6c, 0x69, 0x7a, 0x65, 0x64, 0x2e, 0x68, 0x70, 0x70, 0x00
	.type		__unnamed_1,@object
	.size		__unnamed_1,(.L_0 - __unnamed_1)
__unnamed_1:
        /*0072*/ 	.byte	0x76, 0x6f, 0x69, 0x64, 0x20, 0x63, 0x75, 0x74, 0x6c, 0x61, 0x73, 0x73, 0x3a, 0x3a, 0x67, 0x65
        /* <DEDUP_REMOVED lines=180> */
        /*0bc2*/ 	.byte	0x69, 0x74, 0x79, 0x5d, 0x00
.L_0:


//--------------------- .nv.shared._ZN7cutlass13device_kernelINS_4gemm6kernel13GemmUniversalIN4cute5tupleIJiiiiEEENS1_10collective13CollectiveMmaINS1_34MainloopSm90TmaGmmaWarpSpecializedILi11ENS5_IJNS4_1CILi2EEENSA_ILi1EEESC_EEENS1_35KernelTmaWarpSpecializedCooperativeEEENS5_IJNSA_ILi128EEENSA_ILi176EEENSA_ILi32EEEEEENS_6half_tENS5_IJlSC_lEEESK_SL_NS4_8TiledMMAINS4_8MMA_AtomIJNS4_4SM904GMMA25MMA_64x16x16_F32F16F16_SSILNSP_5MajorE0ELSR_0ELNSP_7ScaleInE1ELSS_1EEEEEENS4_6LayoutISD_NS5_IJSC_NSA_ILi0EEESW_EEEEENS5_IJNS4_10UnderscoreESZ_SZ_EEEEENS4_13SM90_TMA_LOADENS4_14ComposedLayoutINS4_7SwizzleILi2ELi4ELi3EEENS4_18smem_ptr_flag_bitsILi16EEENSV_INS5_IJNSA_ILi8EEESI_EEENS5_IJSI_SC_EEEEEEEvNS4_8identityENS4_23SM90_TMA_LOAD_MULTICASTES1C_vS1D_EENS_8epilogue10collective6detail29Sm90TmaWarpSpecializedAdapterINS1H_15DefaultEpilogueISK_SL_SL_NS1G_6thread17LinearCombinationISK_Li1EffLNS1L_9ScaleType4KindE0ELNS_15FloatRoundStyleE2ESK_EENS1_15EpilogueDefaultEEEEEvvEEEEvNT_6ParamsE --------------------------
	.section	.nv.shared._ZN7cutlass13device_kernelINS_4gemm6kernel13GemmUniversalIN4cute5tupleIJiiiiEEENS1_10collective13CollectiveMmaINS1_34MainloopSm90TmaGmmaWarpSpecializedILi11ENS5_IJNS4_1CILi2EEENSA_ILi1EEESC_EEENS1_35KernelTmaWarpSpecializedCooperativeEEENS5_IJNSA_ILi128EEENSA_ILi176EEENSA_ILi32EEEEEENS_6half_tENS5_IJlSC_lEEESK_SL_NS4_8TiledMMAINS4_8MMA_AtomIJNS4_4SM904GMMA25MMA_64x16x16_F32F16F16_SSILNSP_5MajorE0ELSR_0ELNSP_7ScaleInE1ELSS_1EEEEEENS4_6LayoutISD_NS5_IJSC_NSA_ILi0EEESW_EEEEENS5_IJNS4_10UnderscoreESZ_SZ_EEEEENS4_13SM90_TMA_LOADENS4_14ComposedLayoutINS4_7SwizzleILi2ELi4ELi3EEENS4_18smem_ptr_flag_bitsILi16EEENSV_INS5_IJNSA_ILi8EEESI_EEENS5_IJSI_SC_EEEEEEEvNS4_8identityENS4_23SM90_TMA_LOAD_MULTICASTES1C_vS1D_EENS_8epilogue10collective6detail29Sm90TmaWarpSpecializedAdapterINS1H_15DefaultEpilogueISK_SL_SL_NS1G_6thread17LinearCombinationISK_Li1EffLNS1L_9ScaleType4KindE0ELNS_15FloatRoundStyleE2ESK_EENS1_15EpilogueDefaultEEEEEvvEEEEvNT_6ParamsE,"aw",@nobits
	.sectionflags	@""
	.align	16
	.zero		1024


//--------------------- .nv.shared.reserved.0     --------------------------
	.section	.nv.shared.reserved.0,"aw",@nobits
	.weak		__nv_reservedSMEM_offset_0_alias
	.size		__nv_reservedSMEM_offset_0_alias, 0, 0
	.other		__nv_reservedSMEM_offset_0_alias,@"STO_CUDA_RESERVED_SHARED STV_DEFAULT"
__nv_reservedSMEM_offset_0_alias:
	.zero		0


//--------------------- .nv.global                --------------------------
	.section	.nv.global,"aw",@nobits
.nv.global:
	.type		_ZN39_INTERNAL_ef057422_4_k_cu_cec91ed4_35714cute1_E,@object
	.size		_ZN39_INTERNAL_ef057422_4_k_cu_cec91ed4_35714cute1_E,(_ZN39_INTERNAL_ef057422_4_k_cu_cec91ed4_35714cuda3std3__45__cpo6cbeginE - _ZN39_INTERNAL_ef057422_4_k_cu_cec91ed4_35714cute1_E)
_ZN39_INTERNAL_ef057422_4_k_cu_cec91ed4_35714cute1_E:
	.zero		1
	.type		_ZN39_INTERNAL_ef057422_4_k_cu_cec91ed4_35714cuda3std3__45__cpo6cbeginE,@object
	.size		_ZN39_INTERNAL_ef057422_4_k_cu_cec91ed4_35714cuda3std3__45__cpo6cbeginE,(_ZN39_INTERNAL_ef057422_4_k_cu_cec91ed4_35714cuda3std3__48in_placeE - _ZN39_INTERNAL_ef057422_4_k_cu_cec91ed4_35714cuda3std3__45__cpo6cbeginE)
_ZN39_INTERNAL_ef057422_4_k_cu_cec91ed4_35714cuda3std3__45__cpo6cbeginE:
	.zero		1
	.type		_ZN39_INTERNAL_ef057422_4_k_cu_cec91ed4_35714cuda3std3__48in_placeE,@object
	.size		_ZN39_INTERNAL_ef057422_4_k_cu_cec91ed4_35714cuda3std3__48in_placeE,(_ZN39_INTERNAL_ef057422_4_k_cu_cec91ed4_35714cuda3std6ranges3__45__cpo9iter_moveE - _ZN39_INTERNAL_ef057422_4_k_cu_cec91ed4_35714cuda3std3__48in_placeE)
_ZN39_INTERNAL_ef057422_4_k_cu_cec91ed4_35714cuda3std3__48in_placeE:
	.zero		1
	.type		_ZN39_INTERNAL_ef057422_4_k_cu_cec91ed4_35714cuda3std6ranges3__45__cpo9iter_moveE,@object
	.size		_ZN39_INTERNAL_ef057422_4_k_cu_cec91ed4_35714cuda3std6ranges3__45__cpo9iter_moveE,(_ZN39_INTERNAL_ef057422_4_k_cu_cec91ed4_35714cuda3std3__45__cpo5beginE - _ZN39_INTERNAL_ef057422_4_k_cu_cec91ed4_35714cuda3std6ranges3__45__cpo9iter_moveE)
_ZN39_INTERNAL_ef057422_4_k_cu_cec91ed4_35714cuda3std6ranges3__45__cpo9iter_moveE:
	.zero		1
	.type		_ZN39_INTERNAL_ef057422_4_k_cu_cec91ed4_35714cuda3std3__45__cpo5beginE,@object
	.size		_ZN39_INTERNAL_ef057422_4_k_cu_cec91ed4_35714cuda3std3__45__cpo5beginE,(_ZN39_INTERNAL_ef057422_4_k_cu_cec91ed4_35714cuda3std3__441_GLOBAL__N__ef057422_4_k_cu_cec91ed4_35716ignoreE - _ZN39_INTERNAL_ef057422_4_k_cu_cec91ed4_35714cuda3std3__45__cpo5beginE)
_ZN39_INTERNAL_ef057422_4_k_cu_cec91ed4_35714cuda3std3__45__cpo5beginE:
	.zero		1
	.type		_ZN39_INTERNAL_ef057422_4_k_cu_cec91ed4_35714cuda3std3__441_GLOBAL__N__ef057422_4_k_cu_cec91ed4_35716ignoreE,@object
	.size		_ZN39_INTERNAL_ef057422_4_k_cu_cec91ed4_35714cuda3std3__441_GLOBAL__N__ef057422_4_k_cu_cec91ed4_35716ignoreE,(_ZN39_INTERNAL_ef057422_4_k_cu_cec91ed4_35714cute7productE - _ZN39_INTERNAL_ef057422_4_k_cu_cec91ed4_35714cuda3std3__441_GLOBAL__N__ef057422_4_k_cu_cec91ed4_35716ignoreE)
_ZN39_INTERNAL_ef057422_4_k_cu_cec91ed4_35714cuda3std3__441_GLOBAL__N__ef057422_4_k_cu_cec91ed4_35716ignoreE:
	.zero		1
	.type		_ZN39_INTERNAL_ef057422_4_k_cu_cec91ed4_35714cute7productE,@object
	.size		_ZN39_INTERNAL_ef057422_4_k_cu_cec91ed4_35714cute7productE,(_ZN39_INTERNAL_ef057422_4_k_cu_cec91ed4_35714cuda3std3__45__cpo3endE - _ZN39_INTERNAL_ef057422_4_k_cu_cec91ed4_35714cute7productE)
_ZN39_INTERNAL_ef057422_4_k_cu_cec91ed4_35714cute7productE:
	.zero		1
	.type		_ZN39_INTERNAL_ef057422_4_k_cu_cec91ed4_35714cuda3std3__45__cpo3endE,@object
	.size		_ZN39_INTERNAL_ef057422_4_k_cu_cec91ed4_35714cuda3std3__45__cpo3endE,(_ZN39_INTERNAL_ef057422_4_k_cu_cec91ed4_35714cuda3std3__419piecewise_constructE - _ZN39_INTERNAL_ef057422_4_k_cu_cec91ed4_35714cuda3std3__45__cpo3endE)
_ZN39_INTERNAL_ef057422_4_k_cu_cec91ed4_35714cuda3std3__45__cpo3endE:
	.zero		1
	.type		_ZN39_INTERNAL_ef057422_4_k_cu_cec91ed4_35714cuda3std3__419piecewise_constructE,@object
	.size		_ZN39_INTERNAL_ef057422_4_k_cu_cec91ed4_35714cuda3std3__419piecewise_constructE,(_ZN39_INTERNAL_ef057422_4_k_cu_cec91ed4_35714cuda3std3__45__cpo4cendE - _ZN39_INTERNAL_ef057422_4_k_cu_cec91ed4_35714cuda3std3__419piecewise_constructE)
_ZN39_INTERNAL_ef057422_4_k_cu_cec91ed4_35714cuda3std3__419piecewise_constructE:
	.zero		1
	.type		_ZN39_INTERNAL_ef057422_4_k_cu_cec91ed4_35714cuda3std3__45__cpo4cendE,@object
	.size		_ZN39_INTERNAL_ef057422_4_k_cu_cec91ed4_35714cuda3std3__45__cpo4cendE,(_ZN39_INTERNAL_ef057422_4_k_cu_cec91ed4_35714cuda3std6ranges3__45__cpo4swapE - _ZN39_INTERNAL_ef057422_4_k_cu_cec91ed4_35714cuda3std3__45__cpo4cendE)
_ZN39_INTERNAL_ef057422_4_k_cu_cec91ed4_35714cuda3std3__45__cpo4cendE:
	.zero		1
	.type		_ZN39_INTERNAL_ef057422_4_k_cu_cec91ed4_35714cuda3std6ranges3__45__cpo4swapE,@object
	.size		_ZN39_INTERNAL_ef057422_4_k_cu_cec91ed4_35714cuda3std6ranges3__45__cpo4swapE,(.L_8 - _ZN39_INTERNAL_ef057422_4_k_cu_cec91ed4_35714cuda3std6ranges3__45__cpo4swapE)
_ZN39_INTERNAL_ef057422_4_k_cu_cec91ed4_35714cuda3std6ranges3__45__cpo4swapE:
	.zero		1
.L_8:


//--------------------- .nv.constant0._ZN7cutlass13device_kernelINS_4gemm6kernel13GemmUniversalIN4cute5tupleIJiiiiEEENS1_10collective13CollectiveMmaINS1_34MainloopSm90TmaGmmaWarpSpecializedILi11ENS5_IJNS4_1CILi2EEENSA_ILi1EEESC_EEENS1_35KernelTmaWarpSpecializedCooperativeEEENS5_IJNSA_ILi128EEENSA_ILi176EEENSA_ILi32EEEEEENS_6half_tENS5_IJlSC_lEEESK_SL_NS4_8TiledMMAINS4_8MMA_AtomIJNS4_4SM904GMMA25MMA_64x16x16_F32F16F16_SSILNSP_5MajorE0ELSR_0ELNSP_7ScaleInE1ELSS_1EEEEEENS4_6LayoutISD_NS5_IJSC_NSA_ILi0EEESW_EEEEENS5_IJNS4_10UnderscoreESZ_SZ_EEEEENS4_13SM90_TMA_LOADENS4_14ComposedLayoutINS4_7SwizzleILi2ELi4ELi3EEENS4_18smem_ptr_flag_bitsILi16EEENSV_INS5_IJNSA_ILi8EEESI_EEENS5_IJSI_SC_EEEEEEEvNS4_8identityENS4_23SM90_TMA_LOAD_MULTICASTES1C_vS1D_EENS_8epilogue10collective6detail29Sm90TmaWarpSpecializedAdapterINS1H_15DefaultEpilogueISK_SL_SL_NS1G_6thread17LinearCombinationISK_Li1EffLNS1L_9ScaleType4KindE0ELNS_15FloatRoundStyleE2ESK_EENS1_15EpilogueDefaultEEEEEvvEEEEvNT_6ParamsE --------------------------
	.section	.nv.constant0._ZN7cutlass13device_kernelINS_4gemm6kernel13GemmUniversalIN4cute5tupleIJiiiiEEENS1_10collective13CollectiveMmaINS1_34MainloopSm90TmaGmmaWarpSpecializedILi11ENS5_IJNS4_1CILi2EEENSA_ILi1EEESC_EEENS1_35KernelTmaWarpSpecializedCooperativeEEENS5_IJNSA_ILi128EEENSA_ILi176EEENSA_ILi32EEEEEENS_6half_tENS5_IJlSC_lEEESK_SL_NS4_8TiledMMAINS4_8MMA_AtomIJNS4_4SM904GMMA25MMA_64x16x16_F32F16F16_SSILNSP_5MajorE0ELSR_0ELNSP_7ScaleInE1ELSS_1EEEEEENS4_6LayoutISD_NS5_IJSC_NSA_ILi0EEESW_EEEEENS5_IJNS4_10UnderscoreESZ_SZ_EEEEENS4_13SM90_TMA_LOADENS4_14ComposedLayoutINS4_7SwizzleILi2ELi4ELi3EEENS4_18smem_ptr_flag_bitsILi16EEENSV_INS5_IJNSA_ILi8EEESI_EEENS5_IJSI_SC_EEEEEEEvNS4_8identityENS4_23SM90_TMA_LOAD_MULTICASTES1C_vS1D_EENS_8epilogue10collective6detail29Sm90TmaWarpSpecializedAdapterINS1H_15DefaultEpilogueISK_SL_SL_NS1G_6thread17LinearCombinationISK_Li1EffLNS1L_9ScaleType4KindE0ELNS_15FloatRoundStyleE2ESK_EENS1_15EpilogueDefaultEEEEEvvEEEEvNT_6ParamsE,"a",@progbits
	.sectionflags	@""
	.align	4
.nv.constant0._ZN7cutlass13device_kernelINS_4gemm6kernel13GemmUniversalIN4cute5tupleIJiiiiEEENS1_10collective13CollectiveMmaINS1_34MainloopSm90TmaGmmaWarpSpecializedILi11ENS5_IJNS4_1CILi2EEENSA_ILi1EEESC_EEENS1_35KernelTmaWarpSpecializedCooperativeEEENS5_IJNSA_ILi128EEENSA_ILi176EEENSA_ILi32EEEEEENS_6half_tENS5_IJlSC_lEEESK_SL_NS4_8TiledMMAINS4_8MMA_AtomIJNS4_4SM904GMMA25MMA_64x16x16_F32F16F16_SSILNSP_5MajorE0ELSR_0ELNSP_7ScaleInE1ELSS_1EEEEEENS4_6LayoutISD_NS5_IJSC_NSA_ILi0EEESW_EEEEENS5_IJNS4_10UnderscoreESZ_SZ_EEEEENS4_13SM90_TMA_LOADENS4_14ComposedLayoutINS4_7SwizzleILi2ELi4ELi3EEENS4_18smem_ptr_flag_bitsILi16EEENSV_INS5_IJNSA_ILi8EEESI_EEENS5_IJSI_SC_EEEEEEEvNS4_8identityENS4_23SM90_TMA_LOAD_MULTICASTES1C_vS1D_EENS_8epilogue10collective6detail29Sm90TmaWarpSpecializedAdapterINS1H_15DefaultEpilogueISK_SL_SL_NS1G_6thread17LinearCombinationISK_Li1EffLNS1L_9ScaleType4KindE0ELNS_15FloatRoundStyleE2ESK_EENS1_15EpilogueDefaultEEEEEvvEEEEvNT_6ParamsE:
	.zero		1664


//--------------------- SYMBOLS --------------------------

	.type		.nv.reservedSmem.offset0,@object
	.size		.nv.reservedSmem.offset0,0x4
	.type		__assertfail,@function
